	.target	sm_90a

	.elftype	@"ET_EXEC"


//--------------------- .note.nv.tkinfo           --------------------------
	.section	.note.nv.tkinfo,"",@"SHT_NOTE"
	.sectionflags	@"SHF_NOTE_NV_TKINFO"
	.tkinfo
        /*0018*/ 	.word	0x00000002
        /*0030*/ 	.string	""
        /*0030*/ 	.string	"ptxas"
        /*0030*/ 	.string	"Cuda compilation tools, release 13.0, V13.0.88"
        /*0030*/ 	.string	"Build cuda_13.0.r13.0/compiler.36424714_0"
        /*0030*/ 	.string	"-arch sm_90a -m 64 "



//--------------------- .note.nv.cuinfo           --------------------------
	.section	.note.nv.cuinfo,"",@"SHT_NOTE"
	.sectionflags	@"SHF_NOTE_NV_CUINFO"
        /*0018*/ 	.short	0x0002
        /*001a*/ 	.short	0x005a
        /*001c*/ 	.short	0x0082
	.zero		2


//--------------------- .nv.info                  --------------------------
	.section	.nv.info,"",@"SHT_CUDA_INFO"
	.align	4


	//----- nvinfo : EIATTR_REGCOUNT
	.align		4
        /*0000*/ 	.byte	0x04, 0x2f
        /*0002*/ 	.short	(.L_15 - .L_14)
	.align		4
.L_14:
        /*0004*/ 	.word	index@(_ZN7cutlass13device_kernelINS_4gemm6kernel13GemmUniversalIN4cute5tupleIJiiiiEEENS1_10collective13CollectiveMmaINS1_34MainloopSm90TmaGmmaWarpSpecializedILi6ENS5_IJNS4_1CILi2EEESB_NSA_ILi1EEEEEENS1_35KernelTmaWarpSpecializedCooperativeEEENS5_IJNSA_ILi128EEESG_NSA_ILi64EEEEEENS_6half_tENS5_IJSC_llEEESJ_SK_NS4_8TiledMMAINS4_8MMA_AtomIJNS4_4SM904GMMA26MMA_64x128x16_F32F16F16_SSILNSO_5MajorE1ELSQ_1ELNSO_7ScaleInE1ELSR_1EEEEEENS4_6LayoutINS5_IJSB_SC_SC_EEENS5_IJSC_NSA_ILi0EEESW_EEEEENS5_IJNS4_10UnderscoreESZ_SZ_EEEEENS4_23SM90_TMA_LOAD_MULTICASTENS4_14ComposedLayoutINS4_7SwizzleILi3ELi4ELi3EEENS4_18smem_ptr_flag_bitsILi16EEENSU_INS5_IJSH_NSA_ILi8EEEEEENS5_IJSC_SH_EEEEEEEvNS4_8identityES12_S1C_vS1D_EENS_8epilogue10collective6detail29Sm90TmaWarpSpecializedAdapterINS1G_15DefaultEpilogueISJ_NS5_IJlSC_lEEES1K_NS1F_6thread17LinearCombinationISJ_Li1EffLNS1L_9ScaleType4KindE0ELNS_15FloatRoundStyleE2ESJ_EENS1_15EpilogueDefaultEEEEEvvEEEEvNT_6ParamsE)
        /*0008*/ 	.word	0x000000a8


	//----- nvinfo : EIATTR_FRAME_SIZE
	.align		4
.L_15:
        /*000c*/ 	.byte	0x04, 0x11
        /*000e*/ 	.short	(.L_17 - .L_16)
	.align		4
.L_16:
        /*0010*/ 	.word	index@(_ZN7cutlass13device_kernelINS_4gemm6kernel13GemmUniversalIN4cute5tupleIJiiiiEEENS1_10collective13CollectiveMmaINS1_34MainloopSm90TmaGmmaWarpSpecializedILi6ENS5_IJNS4_1CILi2EEESB_NSA_ILi1EEEEEENS1_35KernelTmaWarpSpecializedCooperativeEEENS5_IJNSA_ILi128EEESG_NSA_ILi64EEEEEENS_6half_tENS5_IJSC_llEEESJ_SK_NS4_8TiledMMAINS4_8MMA_AtomIJNS4_4SM904GMMA26MMA_64x128x16_F32F16F16_SSILNSO_5MajorE1ELSQ_1ELNSO_7ScaleInE1ELSR_1EEEEEENS4_6LayoutINS5_IJSB_SC_SC_EEENS5_IJSC_NSA_ILi0EEESW_EEEEENS5_IJNS4_10UnderscoreESZ_SZ_EEEEENS4_23SM90_TMA_LOAD_MULTICASTENS4_14ComposedLayoutINS4_7SwizzleILi3ELi4ELi3EEENS4_18smem_ptr_flag_bitsILi16EEENSU_INS5_IJSH_NSA_ILi8EEEEEENS5_IJSC_SH_EEEEEEEvNS4_8identityES12_S1C_vS1D_EENS_8epilogue10collective6detail29Sm90TmaWarpSpecializedAdapterINS1G_15DefaultEpilogueISJ_NS5_IJlSC_lEEES1K_NS1F_6thread17LinearCombinationISJ_Li1EffLNS1L_9ScaleType4KindE0ELNS_15FloatRoundStyleE2ESJ_EENS1_15EpilogueDefaultEEEEEvvEEEEvNT_6ParamsE)
        /*0014*/ 	.word	0x00000000


	//----- nvinfo : EIATTR_MIN_STACK_SIZE
	.align		4
.L_17:
        /*0018*/ 	.byte	0x04, 0x12
        /*001a*/ 	.short	(.L_19 - .L_18)
	.align		4
.L_18:
        /*001c*/ 	.word	index@(_ZN7cutlass13device_kernelINS_4gemm6kernel13GemmUniversalIN4cute5tupleIJiiiiEEENS1_10collective13CollectiveMmaINS1_34MainloopSm90TmaGmmaWarpSpecializedILi6ENS5_IJNS4_1CILi2EEESB_NSA_ILi1EEEEEENS1_35KernelTmaWarpSpecializedCooperativeEEENS5_IJNSA_ILi128EEESG_NSA_ILi64EEEEEENS_6half_tENS5_IJSC_llEEESJ_SK_NS4_8TiledMMAINS4_8MMA_AtomIJNS4_4SM904GMMA26MMA_64x128x16_F32F16F16_SSILNSO_5MajorE1ELSQ_1ELNSO_7ScaleInE1ELSR_1EEEEEENS4_6LayoutINS5_IJSB_SC_SC_EEENS5_IJSC_NSA_ILi0EEESW_EEEEENS5_IJNS4_10UnderscoreESZ_SZ_EEEEENS4_23SM90_TMA_LOAD_MULTICASTENS4_14ComposedLayoutINS4_7SwizzleILi3ELi4ELi3EEENS4_18smem_ptr_flag_bitsILi16EEENSU_INS5_IJSH_NSA_ILi8EEEEEENS5_IJSC_SH_EEEEEEEvNS4_8identityES12_S1C_vS1D_EENS_8epilogue10collective6detail29Sm90TmaWarpSpecializedAdapterINS1G_15DefaultEpilogueISJ_NS5_IJlSC_lEEES1K_NS1F_6thread17LinearCombinationISJ_Li1EffLNS1L_9ScaleType4KindE0ELNS_15FloatRoundStyleE2ESJ_EENS1_15EpilogueDefaultEEEEEvvEEEEvNT_6ParamsE)
        /*0020*/ 	.word	0x00000000
.L_19:


//--------------------- .nv.compat                --------------------------
	.section	.nv.compat,"",@"SHT_CUDA_COMPAT_INFO"
	.align	4
        /*0000*/ 	.byte	0x02, 0x09, 0x01, 0x00, 0x02, 0x02, 0x04, 0x00, 0x02, 0x05, 0x05, 0x00, 0x03, 0x07, 0x01, 0x01
        /*0010*/ 	.byte	0x02, 0x03, 0x01, 0x00, 0x02, 0x06, 0x01, 0x00, 0x04, 0x0b, 0x08, 0x00, 0x00, 0x00, 0x00, 0x00
        /*0020*/ 	.byte	0x00, 0x00, 0x00, 0x00


//--------------------- .nv.info._ZN7cutlass13device_kernelINS_4gemm6kernel13GemmUniversalIN4cute5tupleIJiiiiEEENS1_10collective13CollectiveMmaINS1_34MainloopSm90TmaGmmaWarpSpecializedILi6ENS5_IJNS4_1CILi2EEESB_NSA_ILi1EEEEEENS1_35KernelTmaWarpSpecializedCooperativeEEENS5_IJNSA_ILi128EEESG_NSA_ILi64EEEEEENS_6half_tENS5_IJSC_llEEESJ_SK_NS4_8TiledMMAINS4_8MMA_AtomIJNS4_4SM904GMMA26MMA_64x128x16_F32F16F16_SSILNSO_5MajorE1ELSQ_1ELNSO_7ScaleInE1ELSR_1EEEEEENS4_6LayoutINS5_IJSB_SC_SC_EEENS5_IJSC_NSA_ILi0EEESW_EEEEENS5_IJNS4_10UnderscoreESZ_SZ_EEEEENS4_23SM90_TMA_LOAD_MULTICASTENS4_14ComposedLayoutINS4_7SwizzleILi3ELi4ELi3EEENS4_18smem_ptr_flag_bitsILi16EEENSU_INS5_IJSH_NSA_ILi8EEEEEENS5_IJSC_SH_EEEEEEEvNS4_8identityES12_S1C_vS1D_EENS_8epilogue10collective6detail29Sm90TmaWarpSpecializedAdapterINS1G_15DefaultEpilogueISJ_NS5_IJlSC_lEEES1K_NS1F_6thread17LinearCombinationISJ_Li1EffLNS1L_9ScaleType4KindE0ELNS_15FloatRoundStyleE2ESJ_EENS1_15EpilogueDefaultEEEEEvvEEEEvNT_6ParamsE --------------------------
	.section	.nv.info._ZN7cutlass13device_kernelINS_4gemm6kernel13GemmUniversalIN4cute5tupleIJiiiiEEENS1_10collective13CollectiveMmaINS1_34MainloopSm90TmaGmmaWarpSpecializedILi6ENS5_IJNS4_1CILi2EEESB_NSA_ILi1EEEEEENS1_35KernelTmaWarpSpecializedCooperativeEEENS5_IJNSA_ILi128EEESG_NSA_ILi64EEEEEENS_6half_tENS5_IJSC_llEEESJ_SK_NS4_8TiledMMAINS4_8MMA_AtomIJNS4_4SM904GMMA26MMA_64x128x16_F32F16F16_SSILNSO_5MajorE1ELSQ_1ELNSO_7ScaleInE1ELSR_1EEEEEENS4_6LayoutINS5_IJSB_SC_SC_EEENS5_IJSC_NSA_ILi0EEESW_EEEEENS5_IJNS4_10UnderscoreESZ_SZ_EEEEENS4_23SM90_TMA_LOAD_MULTICASTENS4_14ComposedLayoutINS4_7SwizzleILi3ELi4ELi3EEENS4_18smem_ptr_flag_bitsILi16EEENSU_INS5_IJSH_NSA_ILi8EEEEEENS5_IJSC_SH_EEEEEEEvNS4_8identityES12_S1C_vS1D_EENS_8epilogue10collective6detail29Sm90TmaWarpSpecializedAdapterINS1G_15DefaultEpilogueISJ_NS5_IJlSC_lEEES1K_NS1F_6thread17LinearCombinationISJ_Li1EffLNS1L_9ScaleType4KindE0ELNS_15FloatRoundStyleE2ESJ_EENS1_15EpilogueDefaultEEEEEvvEEEEvNT_6ParamsE,"",@"SHT_CUDA_INFO"
	.sectionflags	@""
	.align	4


	//----- nvinfo : EIATTR_CUDA_API_VERSION
	.align		4
        /*0000*/ 	.byte	0x04, 0x37
        /*0002*/ 	.short	(.L_21 - .L_20)
.L_20:
        /*0004*/ 	.word	0x00000082


	//----- nvinfo : EIATTR_KPARAM_INFO
	.align		4
.L_21:
        /*0008*/ 	.byte	0x04, 0x17
        /*000a*/ 	.short	(.L_23 - .L_22)
.L_22:
        /*000c*/ 	.word	0x00000000
        /*0010*/ 	.short	0x0000
        /*0012*/ 	.short	0x0070
        /*0014*/ 	.byte	0x00, 0xf0, 0x01, 0x10


	//----- nvinfo : EIATTR_SPARSE_MMA_MASK
	.align		4
.L_23:
        /*0018*/ 	.byte	0x03, 0x50
        /*001a*/ 	.short	0x0000


	//----- nvinfo : EIATTR_MAXREG_COUNT
	.align		4
        /*001c*/ 	.byte	0x03, 0x1b
        /*001e*/ 	.short	0x00a8


	//----- nvinfo : EIATTR_NUM_BARRIERS
	.align		4
        /*0020*/ 	.byte	0x02, 0x4c
        /*0022*/ 	.byte	0x01
	.zero		1


	//----- nvinfo : EIATTR_EXTERNS
	.align		4
        /*0024*/ 	.byte	0x04, 0x0f
        /*0026*/ 	.short	(.L_25 - .L_24)


	//   ....[0]....
	.align		4
.L_24:
        /*0028*/ 	.word	index@(__assertfail)


	//----- nvinfo : EIATTR_MERCURY_ISA_VERSION
	.align		4
.L_25:
        /*002c*/ 	.byte	0x03, 0x5f
        /*002e*/ 	.short	0x0101


	//----- nvinfo : EIATTR_INT_WARP_WIDE_INSTR_OFFSETS
	.align		4
        /*0030*/ 	.byte	0x04, 0x31
        /*0032*/ 	.short	(.L_27 - .L_26)


	//   ....[0]....
.L_26:
        /*0034*/ 	.word	0x000004c0


	//   ....[1]....
        /*0038*/ 	.word	0x000004f0


	//   ....[2]....
        /*003c*/ 	.word	0x00000690


	//   ....[3]....
        /*0040*/ 	.word	0x00001f30


	//----- nvinfo : EIATTR_COOP_GROUP_MASK_REGIDS
	.align		4
.L_27:
        /*0044*/ 	.byte	0x04, 0x29
        /*0046*/ 	.short	(.L_29 - .L_28)


	//   ....[0]....
.L_28:
        /*0048*/ 	.word	0xffffffff


	//   ....[1]....
        /*004c*/ 	.word	0xffffffff


	//   ....[2]....
        /*0050*/ 	.word	0xffffffff


	//   ....[3]....
        /*0054*/ 	.word	0xffffffff


	//   ....[4]....
        /*0058*/ 	.word	0xffffffff


	//   ....[5]....
        /*005c*/ 	.word	0xffffffff


	//----- nvinfo : EIATTR_COOP_GROUP_INSTR_OFFSETS
	.align		4
.L_29:
        /*0060*/ 	.byte	0x04, 0x28
        /*0062*/ 	.short	(.L_31 - .L_30)


	//   ....[0]....
.L_30:
        /*0064*/ 	.word	0x00000060


	//   ....[1]....
        /*0068*/ 	.word	0x00000070


	//   ....[2]....
        /*006c*/ 	.word	0x00000130


	//   ....[3]....
        /*0070*/ 	.word	0x00000310


	//   ....[4]....
        /*0074*/ 	.word	0x00000840


	//   ....[5]....
        /*0078*/ 	.word	0x000014c0


	//----- nvinfo : EIATTR_REG_RECONFIG
	.align		4
.L_31:
        /*007c*/ 	.byte	0x01, 0x54
	.zero		2


	//----- nvinfo : EIATTR_SYSCALL_OFFSETS
	.align		4
        /*0080*/ 	.byte	0x04, 0x46
        /*0082*/ 	.short	(.L_33 - .L_32)


	//   ....[0]....
.L_32:
        /*0084*/ 	.word	0x000016a0


	//----- nvinfo : EIATTR_MBARRIER_INSTR_OFFSETS
	.align		4
.L_33:
        /*0088*/ 	.byte	0x04, 0x39
        /*008a*/ 	.short	(.L_35 - .L_34)


	//   ....[0]....
.L_34:
        /*008c*/ 	.word	0x00000230
        /*0090*/ 	.word	0x000000ff
        /*0094*/ 	.word	0x00000000
        /*0098*/ 	.short	0x0100
        /*009a*/ 	.byte	0x08
	.zero		1


	//   ....[1]....
        /*009c*/ 	.word	0x00000240
        /*00a0*/ 	.word	0x000000ff
        /*00a4*/ 	.word	0x00000030
        /*00a8*/ 	.short	0x0100
        /*00aa*/ 	.byte	0x08
	.zero		1


	//   ....[2]....
        /*00ac*/ 	.word	0x00000250
        /*00b0*/ 	.word	0x000000ff
        /*00b4*/ 	.word	0x00000008
        /*00b8*/ 	.short	0x0100
        /*00ba*/ 	.byte	0x08
	.zero		1


	//   ....[3]....
        /*00bc*/ 	.word	0x00000260
        /*00c0*/ 	.word	0x000000ff
        /*00c4*/ 	.word	0x00000038
        /*00c8*/ 	.short	0x0100
        /*00ca*/ 	.byte	0x08
	.zero		1


	//   ....[4]....
        /*00cc*/ 	.word	0x00000270
        /*00d0*/ 	.word	0x000000ff
        /*00d4*/ 	.word	0x00000010
        /*00d8*/ 	.short	0x0100
        /*00da*/ 	.byte	0x08
	.zero		1


	//   ....[5]....
        /*00dc*/ 	.word	0x00000280
        /*00e0*/ 	.word	0x000000ff
        /*00e4*/ 	.word	0x00000040
        /*00e8*/ 	.short	0x0100
        /*00ea*/ 	.byte	0x08
	.zero		1


	//   ....[6]....
        /*00ec*/ 	.word	0x00000290
        /*00f0*/ 	.word	0x000000ff
        /*00f4*/ 	.word	0x00000018
        /*00f8*/ 	.short	0x0100
        /*00fa*/ 	.byte	0x08
	.zero		1


	//   ....[7]....
        /*00fc*/ 	.word	0x000002a0
        /*0100*/ 	.word	0x000000ff
        /*0104*/ 	.word	0x00000048
        /*0108*/ 	.short	0x0100
        /*010a*/ 	.byte	0x08
	.zero		1


	//   ....[8]....
        /*010c*/ 	.word	0x000002b0
        /*0110*/ 	.word	0x000000ff
        /*0114*/ 	.word	0x00000020
        /*0118*/ 	.short	0x0100
        /*011a*/ 	.byte	0x08
	.zero		1


	//   ....[9]....
        /*011c*/ 	.word	0x000002c0
        /*0120*/ 	.word	0x000000ff
        /*0124*/ 	.word	0x00000050
        /*0128*/ 	.short	0x0100
        /*012a*/ 	.byte	0x08
	.zero		1


	//   ....[10]....
        /*012c*/ 	.word	0x000002d0
        /*0130*/ 	.word	0x000000ff
        /*0134*/ 	.word	0x00000028
        /*0138*/ 	.short	0x0100
        /*013a*/ 	.byte	0x08
	.zero		1


	//   ....[11]....
        /*013c*/ 	.word	0x000002e0
        /*0140*/ 	.word	0x000000ff
        /*0144*/ 	.word	0x00000058
        /*0148*/ 	.short	0x0100
        /*014a*/ 	.byte	0x08
	.zero		1


	//   ....[12]....
        /*014c*/ 	.word	0x00000720
        /*0150*/ 	.word	0x000000ff
        /*0154*/ 	.word	0x00000070
        /*0158*/ 	.short	0x0100
        /*015a*/ 	.byte	0x06
	.zero		1


	//   ....[13]....
        /*015c*/ 	.word	0x000007c0
        /*0160*/ 	.word	0x000000ff
        /*0164*/ 	.word	0x00000078
        /*0168*/ 	.short	0x0100
        /*016a*/ 	.byte	0x06
	.zero		1


	//   ....[14]....
        /*016c*/ 	.word	0x00001760
        /*0170*/ 	.word	0x00000003
        /*0174*/ 	.word	0x00000000
        /*0178*/ 	.short	0x010a
        /*017a*/ 	.byte	0x3f
	.zero		1


	//   ....[15]....
        /*017c*/ 	.word	0x000017c0
        /*0180*/ 	.word	0x00000003
        /*0184*/ 	.word	0x00000000
        /*0188*/ 	.short	0x010a
        /*018a*/ 	.byte	0x3f
	.zero		1


	//   ....[16]....
        /*018c*/ 	.word	0x00001b40
        /*0190*/ 	.word	0x00000005
        /*0194*/ 	.word	0x00000000
        /*0198*/ 	.short	0x010a
        /*019a*/ 	.byte	0x3f
	.zero		1


	//   ....[17]....
        /*019c*/ 	.word	0x00001b80
        /*01a0*/ 	.word	0x00000005
        /*01a4*/ 	.word	0x00000000
        /*01a8*/ 	.short	0x010a
        /*01aa*/ 	.byte	0x3f
	.zero		1


	//   ....[18]....
        /*01ac*/ 	.word	0x00001de0
        /*01b0*/ 	.word	0x00000004
        /*01b4*/ 	.word	0x00000000
        /*01b8*/ 	.short	0x0101
        /*01ba*/ 	.byte	0x3f
	.zero		1


	//   ....[19]....
        /*01bc*/ 	.word	0x00001fd0
        /*01c0*/ 	.word	0x00000000
        /*01c4*/ 	.word	0x00000000
        /*01c8*/ 	.short	0x0101
        /*01ca*/ 	.byte	0x3f
	.zero		1


	//   ....[20]....
        /*01cc*/ 	.word	0x00007200
        /*01d0*/ 	.word	0x00000015
        /*01d4*/ 	.word	0x00000030
        /*01d8*/ 	.short	0x010a
        /*01da*/ 	.byte	0x3f
	.zero		1


	//   ....[21]....
        /*01dc*/ 	.word	0x00007690
        /*01e0*/ 	.word	0x00000006
        /*01e4*/ 	.word	0x00000078
        /*01e8*/ 	.short	0x0101
        /*01ea*/ 	.byte	0x3f
	.zero		1


	//   ....[22]....
        /*01ec*/ 	.word	0x00007dc0
        /*01f0*/ 	.word	0x00000007
        /*01f4*/ 	.word	0x00000000
        /*01f8*/ 	.short	0x010a
        /*01fa*/ 	.byte	0x3f
	.zero		1


	//   ....[23]....
        /*01fc*/ 	.word	0x00007e40
        /*0200*/ 	.word	0x00000008
        /*0204*/ 	.word	0x00000000
        /*0208*/ 	.short	0x010a
        /*020a*/ 	.byte	0x3f
	.zero		1


	//   ....[24]....
        /*020c*/ 	.word	0x00007ed0
        /*0210*/ 	.word	0x00000009
        /*0214*/ 	.word	0x00000000
        /*0218*/ 	.short	0x010a
        /*021a*/ 	.byte	0x3f
	.zero		1


	//   ....[25]....
        /*021c*/ 	.word	0x00007f60
        /*0220*/ 	.word	0x00000008
        /*0224*/ 	.word	0x00000000
        /*0228*/ 	.short	0x010a
        /*022a*/ 	.byte	0x3f
	.zero		1


	//   ....[26]....
        /*022c*/ 	.word	0x00007ff0
        /*0230*/ 	.word	0x0000000b
        /*0234*/ 	.word	0x00000000
        /*0238*/ 	.short	0x010a
        /*023a*/ 	.byte	0x3f
	.zero		1


	//   ....[27]....
        /*023c*/ 	.word	0x00008080
        /*0240*/ 	.word	0x00000003
        /*0244*/ 	.word	0x00000000
        /*0248*/ 	.short	0x010a
        /*024a*/ 	.byte	0x3f
	.zero		1


	//   ....[28]....
        /*024c*/ 	.word	0x000080e0
        /*0250*/ 	.word	0x00000003
        /*0254*/ 	.word	0x00000000
        /*0258*/ 	.short	0x010a
        /*025a*/ 	.byte	0x3f
	.zero		1


	//   ....[29]....
        /*025c*/ 	.word	0x00008130
        /*0260*/ 	.word	0x00000005
        /*0264*/ 	.word	0x00000000
        /*0268*/ 	.short	0x010a
        /*026a*/ 	.byte	0x3f
	.zero		1


	//   ....[30]....
        /*026c*/ 	.word	0x00008200
        /*0270*/ 	.word	0x00000015
        /*0274*/ 	.word	0x00000030
        /*0278*/ 	.short	0x010a
        /*027a*/ 	.byte	0x3f
	.zero		1


	//   ....[31]....
        /*027c*/ 	.word	0x000082d0
        /*0280*/ 	.word	0x00000007
        /*0284*/ 	.word	0x00000000
        /*0288*/ 	.short	0x010a
        /*028a*/ 	.byte	0x3f
	.zero		1


	//   ....[32]....
        /*028c*/ 	.word	0x00008320
        /*0290*/ 	.word	0x00000008
        /*0294*/ 	.word	0x00000000
        /*0298*/ 	.short	0x010a
        /*029a*/ 	.byte	0x3f
	.zero		1


	//   ....[33]....
        /*029c*/ 	.word	0x00008370
        /*02a0*/ 	.word	0x00000009
        /*02a4*/ 	.word	0x00000000
        /*02a8*/ 	.short	0x010a
        /*02aa*/ 	.byte	0x3f
	.zero		1


	//   ....[34]....
        /*02ac*/ 	.word	0x000083c0
        /*02b0*/ 	.word	0x00000008
        /*02b4*/ 	.word	0x00000000
        /*02b8*/ 	.short	0x010a
        /*02ba*/ 	.byte	0x3f
	.zero		1


	//   ....[35]....
        /*02bc*/ 	.word	0x00008410
        /*02c0*/ 	.word	0x0000000b
        /*02c4*/ 	.word	0x00000000
        /*02c8*/ 	.short	0x010a
        /*02ca*/ 	.byte	0x3f
	.zero		1


	//----- nvinfo : EIATTR_NUM_MBARRIERS
	.align		4
.L_35:
        /*02cc*/ 	.byte	0x03, 0x38
        /*02ce*/ 	.short	0x000e


	//----- nvinfo : EIATTR_EXIT_INSTR_OFFSETS
	.align		4
        /*02d0*/ 	.byte	0x04, 0x1c
        /*02d2*/ 	.short	(.L_37 - .L_36)


	//   ....[0]....
.L_36:
        /*02d4*/ 	.word	0x00000a10


	//   ....[1]....
        /*02d8*/ 	.word	0x00001220


	//   ....[2]....
        /*02dc*/ 	.word	0x00006880


	//   ....[3]....
        /*02e0*/ 	.word	0x00006de0


	//   ....[4]....
        /*02e4*/ 	.word	0x000080d0


	//----- nvinfo : EIATTR_MAX_THREADS
	.align		4
.L_37:
        /*02e8*/ 	.byte	0x04, 0x05
        /*02ea*/ 	.short	(.L_39 - .L_38)
.L_38:
        /*02ec*/ 	.word	0x00000180
        /*02f0*/ 	.word	0x00000001
        /*02f4*/ 	.word	0x00000001


	//----- nvinfo : EIATTR_CRS_STACK_SIZE
	.align		4
.L_39:
        /*02f8*/ 	.byte	0x04, 0x1e
        /*02fa*/ 	.short	(.L_41 - .L_40)
.L_40:
        /*02fc*/ 	.word	0x00000000


	//----- nvinfo : EIATTR_CBANK_PARAM_SIZE
	.align		4
.L_41:
        /*0300*/ 	.byte	0x03, 0x19
        /*0302*/ 	.short	0x0470


	//----- nvinfo : EIATTR_PARAM_CBANK
	.align		4
        /*0304*/ 	.byte	0x04, 0x0a
        /*0306*/ 	.short	(.L_43 - .L_42)
	.align		4
.L_42:
        /*0308*/ 	.word	index@(.nv.constant0._ZN7cutlass13device_kernelINS_4gemm6kernel13GemmUniversalIN4cute5tupleIJiiiiEEENS1_10collective13CollectiveMmaINS1_34MainloopSm90TmaGmmaWarpSpecializedILi6ENS5_IJNS4_1CILi2EEESB_NSA_ILi1EEEEEENS1_35KernelTmaWarpSpecializedCooperativeEEENS5_IJNSA_ILi128EEESG_NSA_ILi64EEEEEENS_6half_tENS5_IJSC_llEEESJ_SK_NS4_8TiledMMAINS4_8MMA_AtomIJNS4_4SM904GMMA26MMA_64x128x16_F32F16F16_SSILNSO_5MajorE1ELSQ_1ELNSO_7ScaleInE1ELSR_1EEEEEENS4_6LayoutINS5_IJSB_SC_SC_EEENS5_IJSC_NSA_ILi0EEESW_EEEEENS5_IJNS4_10UnderscoreESZ_SZ_EEEEENS4_23SM90_TMA_LOAD_MULTICASTENS4_14ComposedLayoutINS4_7SwizzleILi3ELi4ELi3EEENS4_18smem_ptr_flag_bitsILi16EEENSU_INS5_IJSH_NSA_ILi8EEEEEENS5_IJSC_SH_EEEEEEEvNS4_8identityES12_S1C_vS1D_EENS_8epilogue10collective6detail29Sm90TmaWarpSpecializedAdapterINS1G_15DefaultEpilogueISJ_NS5_IJlSC_lEEES1K_NS1F_6thread17LinearCombinationISJ_Li1EffLNS1L_9ScaleType4KindE0ELNS_15FloatRoundStyleE2ESJ_EENS1_15EpilogueDefaultEEEEEvvEEEEvNT_6ParamsE)
        /*030c*/ 	.short	0x0210
        /*030e*/ 	.short	0x0470


	//----- nvinfo : EIATTR_SW_WAR
	.align		4
.L_43:
        /*0310*/ 	.byte	0x04, 0x36
        /*0312*/ 	.short	(.L_45 - .L_44)
.L_44:
        /*0314*/ 	.word	0x00000008
.L_45:


//--------------------- .nv.callgraph             --------------------------
	.section	.nv.callgraph,"",@"SHT_CUDA_CALLGRAPH"
	.align	4
	.sectionentsize	8
	.align		4
        /*0000*/ 	.word	0x00000000
	.align		4
        /*0004*/ 	.word	0xffffffff
	.align		4
        /*0008*/ 	.word	index@(_ZN7cutlass13device_kernelINS_4gemm6kernel13GemmUniversalIN4cute5tupleIJiiiiEEENS1_10collective13CollectiveMmaINS1_34MainloopSm90TmaGmmaWarpSpecializedILi6ENS5_IJNS4_1CILi2EEESB_NSA_ILi1EEEEEENS1_35KernelTmaWarpSpecializedCooperativeEEENS5_IJNSA_ILi128EEESG_NSA_ILi64EEEEEENS_6half_tENS5_IJSC_llEEESJ_SK_NS4_8TiledMMAINS4_8MMA_AtomIJNS4_4SM904GMMA26MMA_64x128x16_F32F16F16_SSILNSO_5MajorE1ELSQ_1ELNSO_7ScaleInE1ELSR_1EEEEEENS4_6LayoutINS5_IJSB_SC_SC_EEENS5_IJSC_NSA_ILi0EEESW_EEEEENS5_IJNS4_10UnderscoreESZ_SZ_EEEEENS4_23SM90_TMA_LOAD_MULTICASTENS4_14ComposedLayoutINS4_7SwizzleILi3ELi4ELi3EEENS4_18smem_ptr_flag_bitsILi16EEENSU_INS5_IJSH_NSA_ILi8EEEEEENS5_IJSC_SH_EEEEEEEvNS4_8identityES12_S1C_vS1D_EENS_8epilogue10collective6detail29Sm90TmaWarpSpecializedAdapterINS1G_15DefaultEpilogueISJ_NS5_IJlSC_lEEES1K_NS1F_6thread17LinearCombinationISJ_Li1EffLNS1L_9ScaleType4KindE0ELNS_15FloatRoundStyleE2ESJ_EENS1_15EpilogueDefaultEEEEEvvEEEEvNT_6ParamsE)
	.align		4
        /*000c*/ 	.word	index@(__assertfail)
	.align		4
        /*0010*/ 	.word	0x00000000
	.align		4
        /*0014*/ 	.word	0xfffffffe
	.align		4
        /*0018*/ 	.word	0x00000000
	.align		4
        /*001c*/ 	.word	0xfffffffd
	.align		4
        /*0020*/ 	.word	0x00000000
	.align		4
        /*0024*/ 	.word	0xfffffffc


//--------------------- .nv.constant4             --------------------------
	.section	.nv.constant4,"a",@progbits
	.align	8
	.align		8
.nv.constant4:
        /*0000*/ 	.dword	__assertfail
	.align		8
        /*0008*/ 	.dword	__unnamed_1
	.align		8
        /*0010*/ 	.dword	_ZN40_INTERNAL_a44b79f0_4_k_cu_c48bb55d_175254cuda3std3__45__cpo5beginE
	.align		8
        /*0018*/ 	.dword	_ZN40_INTERNAL_a44b79f0_4_k_cu_c48bb55d_175254cuda3std3__45__cpo3endE
	.align		8
        /*0020*/ 	.dword	_ZN40_INTERNAL_a44b79f0_4_k_cu_c48bb55d_175254cuda3std3__45__cpo6cbeginE
	.align		8
        /*0028*/ 	.dword	_ZN40_INTERNAL_a44b79f0_4_k_cu_c48bb55d_175254cuda3std3__45__cpo4cendE
	.align		8
        /*0030*/ 	.dword	_ZN40_INTERNAL_a44b79f0_4_k_cu_c48bb55d_175254cuda3std3__442_GLOBAL__N__a44b79f0_4_k_cu_c48bb55d_175256ignoreE
	.align		8
        /*0038*/ 	.dword	_ZN40_INTERNAL_a44b79f0_4_k_cu_c48bb55d_175254cuda3std3__419piecewise_constructE
	.align		8
        /*0040*/ 	.dword	_ZN40_INTERNAL_a44b79f0_4_k_cu_c48bb55d_175254cuda3std3__48in_placeE
	.align		8
        /*0048*/ 	.dword	_ZN40_INTERNAL_a44b79f0_4_k_cu_c48bb55d_175254cuda3std6ranges3__45__cpo4swapE
	.align		8
        /*0050*/ 	.dword	_ZN40_INTERNAL_a44b79f0_4_k_cu_c48bb55d_175254cuda3std6ranges3__45__cpo9iter_moveE
	.align		8
        /*0058*/ 	.dword	_ZN40_INTERNAL_a44b79f0_4_k_cu_c48bb55d_175254cute7productE
	.align		8
        /*0060*/ 	.dword	_ZN40_INTERNAL_a44b79f0_4_k_cu_c48bb55d_175254cute1_E
	.align		8
        /*0068*/ 	.dword	$str$22
	.align		8
        /*0070*/ 	.dword	$str$23


//--------------------- .text._ZN7cutlass13device_kernelINS_4gemm6kernel13GemmUniversalIN4cute5tupleIJiiiiEEENS1_10collective13CollectiveMmaINS1_34MainloopSm90TmaGmmaWarpSpecializedILi6ENS5_IJNS4_1CILi2EEESB_NSA_ILi1EEEEEENS1_35KernelTmaWarpSpecializedCooperativeEEENS5_IJNSA_ILi128EEESG_NSA_ILi64EEEEEENS_6half_tENS5_IJSC_llEEESJ_SK_NS4_8TiledMMAINS4_8MMA_AtomIJNS4_4SM904GMMA26MMA_64x128x16_F32F16F16_SSILNSO_5MajorE1ELSQ_1ELNSO_7ScaleInE1ELSR_1EEEEEENS4_6LayoutINS5_IJSB_SC_SC_EEENS5_IJSC_NSA_ILi0EEESW_EEEEENS5_IJNS4_10UnderscoreESZ_SZ_EEEEENS4_23SM90_TMA_LOAD_MULTICASTENS4_14ComposedLayoutINS4_7SwizzleILi3ELi4ELi3EEENS4_18smem_ptr_flag_bitsILi16EEENSU_INS5_IJSH_NSA_ILi8EEEEEENS5_IJSC_SH_EEEEEEEvNS4_8identityES12_S1C_vS1D_EENS_8epilogue10collective6detail29Sm90TmaWarpSpecializedAdapterINS1G_15DefaultEpilogueISJ_NS5_IJlSC_lEEES1K_NS1F_6thread17LinearCombinationISJ_Li1EffLNS1L_9ScaleType4KindE0ELNS_15FloatRoundStyleE2ESJ_EENS1_15EpilogueDefaultEEEEEvvEEEEvNT_6ParamsE --------------------------
	.section	.text._ZN7cutlass13device_kernelINS_4gemm6kernel13GemmUniversalIN4cute5tupleIJiiiiEEENS1_10collective13CollectiveMmaINS1_34MainloopSm90TmaGmmaWarpSpecializedILi6ENS5_IJNS4_1CILi2EEESB_NSA_ILi1EEEEEENS1_35KernelTmaWarpSpecializedCooperativeEEENS5_IJNSA_ILi128EEESG_NSA_ILi64EEEEEENS_6half_tENS5_IJSC_llEEESJ_SK_NS4_8TiledMMAINS4_8MMA_AtomIJNS4_4SM904GMMA26MMA_64x128x16_F32F16F16_SSILNSO_5MajorE1ELSQ_1ELNSO_7ScaleInE1ELSR_1EEEEEENS4_6LayoutINS5_IJSB_SC_SC_EEENS5_IJSC_NSA_ILi0EEESW_EEEEENS5_IJNS4_10UnderscoreESZ_SZ_EEEEENS4_23SM90_TMA_LOAD_MULTICASTENS4_14ComposedLayoutINS4_7SwizzleILi3ELi4ELi3EEENS4_18smem_ptr_flag_bitsILi16EEENSU_INS5_IJSH_NSA_ILi8EEEEEENS5_IJSC_SH_EEEEEEEvNS4_8identityES12_S1C_vS1D_EENS_8epilogue10collective6detail29Sm90TmaWarpSpecializedAdapterINS1G_15DefaultEpilogueISJ_NS5_IJlSC_lEEES1K_NS1F_6thread17LinearCombinationISJ_Li1EffLNS1L_9ScaleType4KindE0ELNS_15FloatRoundStyleE2ESJ_EENS1_15EpilogueDefaultEEEEEvvEEEEvNT_6ParamsE,"ax",@progbits
	.align	128
.text._ZN7cutlass13device_kernelINS_4gemm6kernel13GemmUniversalIN4cute5tupleIJiiiiEEENS1_10collective13CollectiveMmaINS1_34MainloopSm90TmaGmmaWarpSpecializedILi6ENS5_IJNS4_1CILi2EEESB_NSA_ILi1EEEEEENS1_35KernelTmaWarpSpecializedCooperativeEEENS5_IJNSA_ILi128EEESG_NSA_ILi64EEEEEENS_6half_tENS5_IJSC_llEEESJ_SK_NS4_8TiledMMAINS4_8MMA_AtomIJNS4_4SM904GMMA26MMA_64x128x16_F32F16F16_SSILNSO_5MajorE1ELSQ_1ELNSO_7ScaleInE1ELSR_1EEEEEENS4_6LayoutINS5_IJSB_SC_SC_EEENS5_IJSC_NSA_ILi0EEESW_EEEEENS5_IJNS4_10UnderscoreESZ_SZ_EEEEENS4_23SM90_TMA_LOAD_MULTICASTENS4_14ComposedLayoutINS4_7SwizzleILi3ELi4ELi3EEENS4_18smem_ptr_flag_bitsILi16EEENSU_INS5_IJSH_NSA_ILi8EEEEEENS5_IJSC_SH_EEEEEEEvNS4_8identityES12_S1C_vS1D_EENS_8epilogue10collective6detail29Sm90TmaWarpSpecializedAdapterINS1G_15DefaultEpilogueISJ_NS5_IJlSC_lEEES1K_NS1F_6thread17LinearCombinationISJ_Li1EffLNS1L_9ScaleType4KindE0ELNS_15FloatRoundStyleE2ESJ_EENS1_15EpilogueDefaultEEEEEvvEEEEvNT_6ParamsE:
        .type           _ZN7cutlass13device_kernelINS_4gemm6kernel13GemmUniversalIN4cute5tupleIJiiiiEEENS1_10collective13CollectiveMmaINS1_34MainloopSm90TmaGmmaWarpSpecializedILi6ENS5_IJNS4_1CILi2EEESB_NSA_ILi1EEEEEENS1_35KernelTmaWarpSpecializedCooperativeEEENS5_IJNSA_ILi128EEESG_NSA_ILi64EEEEEENS_6half_tENS5_IJSC_llEEESJ_SK_NS4_8TiledMMAINS4_8MMA_AtomIJNS4_4SM904GMMA26MMA_64x128x16_F32F16F16_SSILNSO_5MajorE1ELSQ_1ELNSO_7ScaleInE1ELSR_1EEEEEENS4_6LayoutINS5_IJSB_SC_SC_EEENS5_IJSC_NSA_ILi0EEESW_EEEEENS5_IJNS4_10UnderscoreESZ_SZ_EEEEENS4_23SM90_TMA_LOAD_MULTICASTENS4_14ComposedLayoutINS4_7SwizzleILi3ELi4ELi3EEENS4_18smem_ptr_flag_bitsILi16EEENSU_INS5_IJSH_NSA_ILi8EEEEEENS5_IJSC_SH_EEEEEEEvNS4_8identityES12_S1C_vS1D_EENS_8epilogue10collective6detail29Sm90TmaWarpSpecializedAdapterINS1G_15DefaultEpilogueISJ_NS5_IJlSC_lEEES1K_NS1F_6thread17LinearCombinationISJ_Li1EffLNS1L_9ScaleType4KindE0ELNS_15FloatRoundStyleE2ESJ_EENS1_15EpilogueDefaultEEEEEvvEEEEvNT_6ParamsE,@function
        .size           _ZN7cutlass13device_kernelINS_4gemm6kernel13GemmUniversalIN4cute5tupleIJiiiiEEENS1_10collective13CollectiveMmaINS1_34MainloopSm90TmaGmmaWarpSpecializedILi6ENS5_IJNS4_1CILi2EEESB_NSA_ILi1EEEEEENS1_35KernelTmaWarpSpecializedCooperativeEEENS5_IJNSA_ILi128EEESG_NSA_ILi64EEEEEENS_6half_tENS5_IJSC_llEEESJ_SK_NS4_8TiledMMAINS4_8MMA_AtomIJNS4_4SM904GMMA26MMA_64x128x16_F32F16F16_SSILNSO_5MajorE1ELSQ_1ELNSO_7ScaleInE1ELSR_1EEEEEENS4_6LayoutINS5_IJSB_SC_SC_EEENS5_IJSC_NSA_ILi0EEESW_EEEEENS5_IJNS4_10UnderscoreESZ_SZ_EEEEENS4_23SM90_TMA_LOAD_MULTICASTENS4_14ComposedLayoutINS4_7SwizzleILi3ELi4ELi3EEENS4_18smem_ptr_flag_bitsILi16EEENSU_INS5_IJSH_NSA_ILi8EEEEEENS5_IJSC_SH_EEEEEEEvNS4_8identityES12_S1C_vS1D_EENS_8epilogue10collective6detail29Sm90TmaWarpSpecializedAdapterINS1G_15DefaultEpilogueISJ_NS5_IJlSC_lEEES1K_NS1F_6thread17LinearCombinationISJ_Li1EffLNS1L_9ScaleType4KindE0ELNS_15FloatRoundStyleE2ESJ_EENS1_15EpilogueDefaultEEEEEvvEEEEvNT_6ParamsE,(.L_x_201 - _ZN7cutlass13device_kernelINS_4gemm6kernel13GemmUniversalIN4cute5tupleIJiiiiEEENS1_10collective13CollectiveMmaINS1_34MainloopSm90TmaGmmaWarpSpecializedILi6ENS5_IJNS4_1CILi2EEESB_NSA_ILi1EEEEEENS1_35KernelTmaWarpSpecializedCooperativeEEENS5_IJNSA_ILi128EEESG_NSA_ILi64EEEEEENS_6half_tENS5_IJSC_llEEESJ_SK_NS4_8TiledMMAINS4_8MMA_AtomIJNS4_4SM904GMMA26MMA_64x128x16_F32F16F16_SSILNSO_5MajorE1ELSQ_1ELNSO_7ScaleInE1ELSR_1EEEEEENS4_6LayoutINS5_IJSB_SC_SC_EEENS5_IJSC_NSA_ILi0EEESW_EEEEENS5_IJNS4_10UnderscoreESZ_SZ_EEEEENS4_23SM90_TMA_LOAD_MULTICASTENS4_14ComposedLayoutINS4_7SwizzleILi3ELi4ELi3EEENS4_18smem_ptr_flag_bitsILi16EEENSU_INS5_IJSH_NSA_ILi8EEEEEENS5_IJSC_SH_EEEEEEEvNS4_8identityES12_S1C_vS1D_EENS_8epilogue10collective6detail29Sm90TmaWarpSpecializedAdapterINS1G_15DefaultEpilogueISJ_NS5_IJlSC_lEEES1K_NS1F_6thread17LinearCombinationISJ_Li1EffLNS1L_9ScaleType4KindE0ELNS_15FloatRoundStyleE2ESJ_EENS1_15EpilogueDefaultEEEEEvvEEEEvNT_6ParamsE)
        .other          _ZN7cutlass13device_kernelINS_4gemm6kernel13GemmUniversalIN4cute5tupleIJiiiiEEENS1_10collective13CollectiveMmaINS1_34MainloopSm90TmaGmmaWarpSpecializedILi6ENS5_IJNS4_1CILi2EEESB_NSA_ILi1EEEEEENS1_35KernelTmaWarpSpecializedCooperativeEEENS5_IJNSA_ILi128EEESG_NSA_ILi64EEEEEENS_6half_tENS5_IJSC_llEEESJ_SK_NS4_8TiledMMAINS4_8MMA_AtomIJNS4_4SM904GMMA26MMA_64x128x16_F32F16F16_SSILNSO_5MajorE1ELSQ_1ELNSO_7ScaleInE1ELSR_1EEEEEENS4_6LayoutINS5_IJSB_SC_SC_EEENS5_IJSC_NSA_ILi0EEESW_EEEEENS5_IJNS4_10UnderscoreESZ_SZ_EEEEENS4_23SM90_TMA_LOAD_MULTICASTENS4_14ComposedLayoutINS4_7SwizzleILi3ELi4ELi3EEENS4_18smem_ptr_flag_bitsILi16EEENSU_INS5_IJSH_NSA_ILi8EEEEEENS5_IJSC_SH_EEEEEEEvNS4_8identityES12_S1C_vS1D_EENS_8epilogue10collective6detail29Sm90TmaWarpSpecializedAdapterINS1G_15DefaultEpilogueISJ_NS5_IJlSC_lEEES1K_NS1F_6thread17LinearCombinationISJ_Li1EffLNS1L_9ScaleType4KindE0ELNS_15FloatRoundStyleE2ESJ_EENS1_15EpilogueDefaultEEEEEvvEEEEvNT_6ParamsE,@"STO_CUDA_ENTRY STV_DEFAULT"
_ZN7cutlass13device_kernelINS_4gemm6kernel13GemmUniversalIN4cute5tupleIJiiiiEEENS1_10collective13CollectiveMmaINS1_34MainloopSm90TmaGmmaWarpSpecializedILi6ENS5_IJNS4_1CILi2EEESB_NSA_ILi1EEEEEENS1_35KernelTmaWarpSpecializedCooperativeEEENS5_IJNSA_ILi128EEESG_NSA_ILi64EEEEEENS_6half_tENS5_IJSC_llEEESJ_SK_NS4_8TiledMMAINS4_8MMA_AtomIJNS4_4SM904GMMA26MMA_64x128x16_F32F16F16_SSILNSO_5MajorE1ELSQ_1ELNSO_7ScaleInE1ELSR_1EEEEEENS4_6LayoutINS5_IJSB_SC_SC_EEENS5_IJSC_NSA_ILi0EEESW_EEEEENS5_IJNS4_10UnderscoreESZ_SZ_EEEEENS4_23SM90_TMA_LOAD_MULTICASTENS4_14ComposedLayoutINS4_7SwizzleILi3ELi4ELi3EEENS4_18smem_ptr_flag_bitsILi16EEENSU_INS5_IJSH_NSA_ILi8EEEEEENS5_IJSC_SH_EEEEEEEvNS4_8identityES12_S1C_vS1D_EENS_8epilogue10collective6detail29Sm90TmaWarpSpecializedAdapterINS1G_15DefaultEpilogueISJ_NS5_IJlSC_lEEES1K_NS1F_6thread17LinearCombinationISJ_Li1EffLNS1L_9ScaleType4KindE0ELNS_15FloatRoundStyleE2ESJ_EENS1_15EpilogueDefaultEEEEEvvEEEEvNT_6ParamsE:
[----:B------:R-:W0:Y:S01]  /*0000*/  LDC R1, c[0x0][0x28] ;  /* 0x00000a00ff017b82 */ /* 0x000e220000000800 */
[----:B------:R-:W1:Y:S01]  /*0010*/  S2R R95, SR_TID.X ;  /* 0x00000000005f7919 */ /* 0x000e620000002100 */
[----:B------:R-:W-:Y:S01]  /*0020*/  ELECT P0, URZ, PT ;  /* 0x00000000003f782f */ /* 0x000fe20003800000 */
[----:B------:R-:W-:Y:S01]  /*0030*/  BSSY B0, `(.L_x_0) ;  /* 0x000000f000007945 */ /* 0x000fe20003800000 */
[--C-:B-1----:R-:W-:Y:S02]  /*0040*/  SHF.R.U32.HI R0, RZ, 0x5, R95.reuse ;  /* 0x00000005ff007819 */ /* 0x102fe4000001165f */
[----:B------:R-:W-:-:S03]  /*0050*/  SHF.R.U32.HI R7, RZ, 0x7, R95 ;  /* 0x00000007ff077819 */ /* 0x000fc6000001165f */
[----:B------:R-:W1:Y:S04]  /*0060*/  SHFL.IDX PT, R3, R0, RZ, 0x1f ;  /* 0x00001fff00037589 */ /* 0x000e6800000e0000 */
[----:B------:R2:W3:Y:S01]  /*0070*/  SHFL.IDX PT, R2, R7, RZ, 0x1f ;  /* 0x00001fff07027589 */ /* 0x0004e200000e0000 */
[----:B-1----:R-:W-:-:S13]  /*0080*/  ISETP.NE.OR P0, PT, R3, RZ, !P0 ;  /* 0x000000ff0300720c */ /* 0x002fda0004705670 */
[----:B0-23--:R-:W-:Y:S05]  /*0090*/  @P0 BRA `(.L_x_1) ;  /* 0x0000000000200947 */ /* 0x00dfea0003800000 */
[----:B------:R-:W-:Y:S02]  /*00a0*/  ULDC.64 UR4, c[0x0][0x198] ;  /* 0x0000660000047ab9 */ /* 0x000fe40000000a00 */
[----:B------:R-:W-:Y:S02]  /*00b0*/  UIADD3 UR6, UP0, UR4, 0xf0, URZ ;  /* 0x000000f004067890 */ /* 0x000fe4000ff1e03f */
[----:B------:R-:W-:Y:S02]  /*00c0*/  UIADD3 UR4, UP1, UR4, 0x1f0, URZ ;  /* 0x000001f004047890 */ /* 0x000fe4000ff3e03f */
[----:B------:R-:W-:Y:S02]  /*00d0*/  UIADD3.X UR7, URZ, UR5, URZ, UP0, !UPT ;  /* 0x000000053f077290 */ /* 0x000fe400087fe43f */
[----:B------:R-:W-:-:S07]  /*00e0*/  UIADD3.X UR5, URZ, UR5, URZ, UP1, !UPT ;  /* 0x000000053f057290 */ /* 0x000fce0008ffe43f */
[----:B------:R0:W-:Y:S02]  /*00f0*/  UTMACCTL.PF [UR6] ;  /* 0x00000000060079b9 */ /* 0x0001e40008040000 */
[----:B------:R0:W-:Y:S02]  /*0100*/  UTMACCTL.PF [UR4] ;  /* 0x00000000040079b9 */ /* 0x0001e40008040000 */
[----:B0-----:R-:W-:Y:S01]  /*0110*/  NOP ;  /* 0x0000000000007918 */ /* 0x001fe20000000000 */
.L_x_1:
[----:B------:R-:W-:Y:S05]  /*0120*/  BSYNC B0 ;  /* 0x0000000000007941 */ /* 0x000fea0003800000 */
.L_x_0:
[----:B------:R-:W0:Y:S02]  /*0130*/  SHFL.IDX PT, R5, R0, RZ, 0x1f ;  /* 0x00001fff00057589 */ /* 0x000e2400000e0000 */
[----:B0-----:R-:W-:-:S13]  /*0140*/  ISETP.NE.AND P0, PT, R5, RZ, PT ;  /* 0x000000ff0500720c */ /* 0x001fda0003f05270 */
[----:B------:R-:W-:Y:S05]  /*0150*/  @P0 BRA `(.L_x_2) ;  /* 0x0000000000680947 */ /* 0x000fea0003800000 */
[----:B------:R-:W0:Y:S01]  /*0160*/  S2UR UR8, SR_CgaCtaId ;  /* 0x00000000000879c3 */ /* 0x000e220000008800 */
[----:B------:R-:W-:Y:S01]  /*0170*/  UMOV UR4, 0x400 ;  /* 0x0000040000047882 */ /* 0x000fe20000000000 */
[----:B------:R-:W-:Y:S01]  /*0180*/  UMOV UR5, 0x1 ;  /* 0x0000000100057882 */ /* 0x000fe20000000000 */
[----:B------:R-:W-:Y:S01]  /*0190*/  UMOV UR6, 0x6 ;  /* 0x0000000600067882 */ /* 0x000fe20000000000 */
[----:B------:R-:W-:Y:S01]  /*01a0*/  ELECT P0, URZ, PT ;  /* 0x00000000003f782f */ /* 0x000fe20003800000 */
[----:B------:R-:W-:-:S04]  /*01b0*/  UIADD3 UR6, -UR6, 0x100000, URZ ;  /* 0x0010000006067890 */ /* 0x000fc8000fffe13f */
[----:B------:R-:W-:Y:S02]  /*01c0*/  USHF.L.U32 UR7, UR6, 0xb, URZ ;  /* 0x0000000b06077899 */ /* 0x000fe4000800063f */
[----:B------:R-:W-:Y:S02]  /*01d0*/  USHF.L.U32 UR6, UR6, 0x1, URZ ;  /* 0x0000000106067899 */ /* 0x000fe4000800063f */
[----:B0-----:R-:W-:Y:S02]  /*01e0*/  ULEA UR8, UR8, UR4, 0x18 ;  /* 0x0000000408087291 */ /* 0x001fe4000f8ec03f */
[----:B------:R-:W-:-:S04]  /*01f0*/  UIADD3 UR4, -UR5, 0x100000, URZ ;  /* 0x0010000005047890 */ /* 0x000fc8000fffe13f */
[----:B------:R-:W-:Y:S02]  /*0200*/  USHF.L.U32 UR5, UR4, 0xb, URZ ;  /* 0x0000000b04057899 */ /* 0x000fe4000800063f */
[----:B------:R-:W-:Y:S01]  /*0210*/  USHF.L.U32 UR4, UR4, 0x1, URZ ;  /* 0x0000000104047899 */ /* 0x000fe2000800063f */
[----:B------:R-:W0:Y:S11]  /*0220*/  FENCE.VIEW.ASYNC.S ;  /* 0x00000000000073c6 */ /* 0x000e360000000000 */
[----:B0-----:R0:W1:Y:S01]  /*0230*/  SYNCS.EXCH.64 URZ, [UR8], UR4 ;  /* 0x00000004083f75b2 */ /* 0x0010620008000100 */
[----:B------:R0:W2:Y:S01]  /*0240*/  SYNCS.EXCH.64 URZ, [UR8+0x30], UR6 ;  /* 0x00003006083f75b2 */ /* 0x0000a20008000100 */
[----:B------:R0:W3:Y:S01]  /*0250*/  SYNCS.EXCH.64 URZ, [UR8+0x8], UR4 ;  /* 0x00000804083f75b2 */ /* 0x0000e20008000100 */
[----:B------:R0:W4:Y:S01]  /*0260*/  SYNCS.EXCH.64 URZ, [UR8+0x38], UR6 ;  /* 0x00003806083f75b2 */ /* 0x0001220008000100 */
[----:B------:R0:W0:Y:S01]  /*0270*/  SYNCS.EXCH.64 URZ, [UR8+0x10], UR4 ;  /* 0x00001004083f75b2 */ /* 0x0000220008000100 */
[----:B------:R0:W0:Y:S01]  /*0280*/  SYNCS.EXCH.64 URZ, [UR8+0x40], UR6 ;  /* 0x00004006083f75b2 */ /* 0x0000220008000100 */
[----:B------:R0:W0:Y:S01]  /*0290*/  SYNCS.EXCH.64 URZ, [UR8+0x18], UR4 ;  /* 0x00001804083f75b2 */ /* 0x0000220008000100 */
[----:B------:R0:W0:Y:S01]  /*02a0*/  SYNCS.EXCH.64 URZ, [UR8+0x48], UR6 ;  /* 0x00004806083f75b2 */ /* 0x0000220008000100 */
[----:B------:R0:W0:Y:S01]  /*02b0*/  SYNCS.EXCH.64 URZ, [UR8+0x20], UR4 ;  /* 0x00002004083f75b2 */ /* 0x0000220008000100 */
[----:B------:R0:W0:Y:S01]  /*02c0*/  SYNCS.EXCH.64 URZ, [UR8+0x50], UR6 ;  /* 0x00005006083f75b2 */ /* 0x0000220008000100 */
[----:B------:R0:W0:Y:S01]  /*02d0*/  SYNCS.EXCH.64 URZ, [UR8+0x28], UR4 ;  /* 0x00002804083f75b2 */ /* 0x0000220008000100 */
[----:B------:R0:W0:Y:S01]  /*02e0*/  SYNCS.EXCH.64 URZ, [UR8+0x58], UR6 ;  /* 0x00005806083f75b2 */ /* 0x0000220008000100 */
[----:B------:R-:W-:Y:S01]  /*02f0*/  NOP ;  /* 0x0000000000007918 */ /* 0x000fe20000000000 */
.L_x_2:
[----:B------:R-:W-:Y:S01]  /*0300*/  SHF.R.S32.HI R4, RZ, 0x1f, R95 ;  /* 0x0000001fff047819 */ /* 0x000fe2000001145f */
[----:B------:R-:W5:Y:S01]  /*0310*/  SHFL.IDX PT, R0, R0, RZ, 0x1f ;  /* 0x00001fff00007589 */ /* 0x000f6200000e0000 */
[----:B0-----:R-:W0:Y:S01]  /*0320*/  S2UR UR8, SR_CTAID.X ;  /* 0x00000000000879c3 */ /* 0x001e220000002500 */
[----:B------:R-:W-:Y:S02]  /*0330*/  ELECT P0, URZ, PT ;  /* 0x00000000003f782f */ /* 0x000fe40003800000 */
[----:B------:R-:W-:Y:S01]  /*0340*/  LEA.HI R4, R4, R95, RZ, 0x7 ;  /* 0x0000005f04047211 */ /* 0x000fe200078f38ff */
[----:B------:R-:W-:Y:S01]  /*0350*/  ULDC UR4, c[0x0][0x150] ;  /* 0x0000540000047ab9 */ /* 0x000fe20000000800 */
[----:B------:R-:W-:Y:S01]  /*0360*/  SHF.R.S32.HI R6, RZ, 0x1f, R5 ;  /* 0x0000001fff067819 */ /* 0x000fe20000011405 */
[----:B------:R-:W-:Y:S01]  /*0370*/  NOP ;  /* 0x0000000000007918 */ /* 0x000fe20000000000 */
[----:B------:R-:W-:Y:S01]  /*0380*/  LOP3.LUT R4, R4, 0xffffff80, RZ, 0xc0, !PT ;  /* 0xffffff8004047812 */ /* 0x000fe200078ec0ff */
[----:B------:R-:W-:Y:S01]  /*0390*/  NOP ;  /* 0x0000000000007918 */ /* 0x000fe20000000000 */
[----:B------:R-:W-:Y:S01]  /*03a0*/  LEA.HI R6, R6, R5, RZ, 0x2 ;  /* 0x0000000506067211 */ /* 0x000fe200078f10ff */
[----:B------:R-:W1:Y:S01]  /*03b0*/  LDC R11, c[0x0][0x144] ;  /* 0x00005100ff0b7b82 */ /* 0x000e620000000800 */
[----:B------:R-:W-:Y:S01]  /*03c0*/  IMAD.MOV.U32 R22, RZ, RZ, 0x1 ;  /* 0x00000001ff167424 */ /* 0x000fe200078e00ff */
[----:B------:R-:W-:Y:S01]  /*03d0*/  ISETP.NE.AND P3, PT, R2, RZ, PT ;  /* 0x000000ff0200720c */ /* 0x000fe20003f65270 */
[----:B------:R-:W-:Y:S01]  /*03e0*/  IMAD.IADD R8, R95, 0x1, -R4 ;  /* 0x000000015f087824 */ /* 0x000fe200078e0a04 */
[----:B------:R-:W-:Y:S01]  /*03f0*/  LOP3.LUT R6, R6, 0x3ffffffc, RZ, 0xc0, !PT ;  /* 0x3ffffffc06067812 */ /* 0x000fe200078ec0ff */
[----:B------:R-:W2:Y:S03]  /*0400*/  S2R R4, SR_CTAID.Y ;  /* 0x0000000000047919 */ /* 0x000ea60000002600 */
[----:B------:R-:W-:Y:S01]  /*0410*/  SHF.R.S32.HI R9, RZ, 0x1f, R8 ;  /* 0x0000001fff097819 */ /* 0x000fe20000011408 */
[----:B------:R-:W-:Y:S01]  /*0420*/  IMAD.IADD R6, R5, 0x1, -R6 ;  /* 0x0000000105067824 */ /* 0x000fe200078e0a06 */
[----:B------:R-:W3:Y:S02]  /*0430*/  LDC R13, c[0x0][0x140] ;  /* 0x00005000ff0d7b82 */ /* 0x000ee40000000800 */
[----:B------:R-:W-:-:S02]  /*0440*/  LEA.HI R9, R9, R8, RZ, 0x3 ;  /* 0x0000000809097211 */ /* 0x000fc400078f18ff */
[----:B-----5:R-:W-:Y:S02]  /*0450*/  ISETP.NE.OR P0, PT, R0, RZ, !P0 ;  /* 0x000000ff0000720c */ /* 0x020fe40004705670 */
[--C-:B------:R-:W-:Y:S02]  /*0460*/  SHF.R.S32.HI R0, RZ, 0x3, R9.reuse ;  /* 0x00000003ff007819 */ /* 0x100fe40000011409 */
[----:B0-----:R-:W-:Y:S02]  /*0470*/  I2FP.F32.U32 R10, UR8 ;  /* 0x00000008000a7c45 */ /* 0x001fe40008201000 */
[----:B------:R-:W-:-:S03]  /*0480*/  SHF.R.S32.HI R9, RZ, 0x1f, R9 ;  /* 0x0000001fff097819 */ /* 0x000fc60000011409 */
[----:B------:R-:W-:Y:S01]  /*0490*/  FMUL R10, R10, UR4 ;  /* 0x000000040a0a7c20 */ /* 0x000fe20008400000 */
[----:B------:R-:W-:Y:S01]  /*04a0*/  LEA.HI R9, R9, R0, RZ, 0x2 ;  /* 0x0000000009097211 */ /* 0x000fe200078f10ff */
[----:B------:R-:W-:Y:S02]  /*04b0*/  ULDC UR4, c[0x0][0x154] ;  /* 0x0000550000047ab9 */ /* 0x000fe40000000800 */
[----:B------:R-:W-:Y:S01]  /*04c0*/  VOTEU.ALL UP0, P0 ;  /* 0x00000000003f7886 */ /* 0x000fe20000000000 */
[----:B------:R-:W-:Y:S01]  /*04d0*/  LOP3.LUT R9, R9, 0xfffffffc, RZ, 0xc0, !PT ;  /* 0xfffffffc09097812 */ /* 0x000fe200078ec0ff */
[----:B------:R-:W0:Y:S01]  /*04e0*/  F2I.U32.TRUNC.NTZ R10, R10 ;  /* 0x0000000a000a7305 */ /* 0x000e22000020f000 */
[----:B------:R-:W-:Y:S02]  /*04f0*/  VOTEU.ALL UP1, P0 ;  /* 0x00000000003f7886 */ /* 0x000fe40000020000 */
[----:B------:R-:W5:Y:S01]  /*0500*/  @!UP0 S2UR UR7, SR_CgaCtaId ;  /* 0x00000000000789c3 */ /* 0x000f620000008800 */
[----:B------:R-:W-:Y:S01]  /*0510*/  IMAD.IADD R9, R0, 0x1, -R9 ;  /* 0x0000000100097824 */ /* 0x000fe200078e0a09 */
[----:B------:R-:W-:Y:S01]  /*0520*/  SHF.R.S32.HI R0, RZ, 0x1f, R3 ;  /* 0x0000001fff007819 */ /* 0x000fe20000011403 */
[----:B------:R-:W-:Y:S01]  /*0530*/  @!UP0 UMOV UR6, 0x400 ;  /* 0x0000040000068882 */ /* 0x000fe20000000000 */
[----:B---3--:R-:W-:Y:S01]  /*0540*/  ISETP.EQ.U32.AND P2, PT, R13, 0x1, PT ;  /* 0x000000010d00780c */ /* 0x008fe20003f42070 */
[----:B------:R-:W-:Y:S01]  /*0550*/  IMAD R19, R6, 0x4, R9 ;  /* 0x0000000406137824 */ /* 0x000fe200078e0209 */
[----:B--2---:R-:W-:-:S02]  /*0560*/  I2FP.F32.U32 R12, R4 ;  /* 0x00000004000c7245 */ /* 0x004fc40000201000 */
[----:B------:R-:W2:Y:S01]  /*0570*/  LDC R9, c[0x0][0x148] ;  /* 0x00005200ff097b82 */ /* 0x000ea20000000800 */
[----:B------:R-:W-:Y:S02]  /*0580*/  LEA.HI R0, R0, R3, RZ, 0x2 ;  /* 0x0000000300007211 */ /* 0x000fe400078f10ff */
[----:B------:R-:W-:Y:S01]  /*0590*/  LEA.HI R6, R19, R19, RZ, 0x1 ;  /* 0x0000001313067211 */ /* 0x000fe200078f08ff */
[----:B0-----:R-:W-:Y:S02]  /*05a0*/  IMAD.MOV R14, RZ, RZ, -R10 ;  /* 0x000000ffff0e7224 */ /* 0x001fe400078e0a0a */
[----:B------:R-:W-:Y:S01]  /*05b0*/  FMUL R12, R12, UR4 ;  /* 0x000000040c0c7c20 */ /* 0x000fe20008400000 */
[----:B------:R-:W-:Y:S01]  /*05c0*/  LOP3.LUT R0, R0, 0xfffffffc, RZ, 0xc0, !PT ;  /* 0xfffffffc00007812 */ /* 0x000fe200078ec0ff */
[----:B------:R-:W-:Y:S01]  /*05d0*/  UMOV UR4, 0x20 ;  /* 0x0000002000047882 */ /* 0x000fe20000000000 */
[----:B------:R-:W-:Y:S01]  /*05e0*/  LOP3.LUT R10, R6, 0xfffffffe, RZ, 0xc0, !PT ;  /* 0xfffffffe060a7812 */ /* 0x000fe200078ec0ff */
[----:B-1----:R-:W-:Y:S01]  /*05f0*/  IMAD R6, R11, R14, UR8 ;  /* 0x000000080b067e24 */ /* 0x002fe2000f8e020e */
[----:B------:R-:W-:-:S04]  /*0600*/  @!UP0 UIADD3 UR4, -UR4, 0x100000, URZ ;  /* 0x0010000004048890 */ /* 0x000fc8000fffe13f */
[----:B------:R-:W-:Y:S02]  /*0610*/  @!UP0 USHF.L.U32 UR5, UR4, 0xb, URZ ;  /* 0x0000000b04058899 */ /* 0x000fe4000800063f */
[----:B------:R-:W-:Y:S01]  /*0620*/  @!UP0 USHF.L.U32 UR4, UR4, 0x1, URZ ;  /* 0x0000000104048899 */ /* 0x000fe2000800063f */
[----:B------:R-:W0:Y:S01]  /*0630*/  F2I.U32.TRUNC.NTZ R12, R12 ;  /* 0x0000000c000c7305 */ /* 0x000e22000020f000 */
[----:B------:R-:W-:Y:S02]  /*0640*/  IMAD.IADD R3, R3, 0x1, -R0 ;  /* 0x0000000103037824 */ /* 0x000fe400078e0a00 */
[C---:B------:R-:W-:Y:S02]  /*0650*/  IMAD.IADD R11, R19.reuse, 0x1, -R10 ;  /* 0x00000001130b7824 */ /* 0x040fe400078e0a0a */
[----:B------:R-:W-:Y:S01]  /*0660*/  IMAD.SHL.U32 R10, R19, 0x4, RZ ;  /* 0x00000004130a7824 */ /* 0x000fe200078e00ff */
[----:B-----5:R-:W-:Y:S01]  /*0670*/  @!UP0 ULEA UR6, UR7, UR6, 0x18 ;  /* 0x0000000607068291 */ /* 0x020fe2000f8ec03f */
[----:B------:R-:W-:Y:S01]  /*0680*/  ISETP.NE.AND P1, PT, R3, 0x3, PT ;  /* 0x000000030300780c */ /* 0x000fe20003f25270 */
[----:B------:R-:W-:Y:S01]  /*0690*/  VOTEU.ALL UP0, P0 ;  /* 0x00000000003f7886 */ /* 0x000fe20000000000 */
[----:B------:R-:W-:-:S02]  /*06a0*/  ISETP.NE.AND P4, PT, R11, R6, PT ;  /* 0x000000060b00720c */ /* 0x000fc40003f85270 */
[----:B------:R-:W-:Y:S02]  /*06b0*/  LOP3.LUT R19, R19, 0xc, R10, 0x78, !PT ;  /* 0x0000000c13137812 */ /* 0x000fe400078e780a */
[----:B------:R-:W-:Y:S01]  /*06c0*/  LOP3.LUT P0, RZ, R8, 0x7, RZ, 0xc0, !PT ;  /* 0x0000000708ff7812 */ /* 0x000fe2000780c0ff */
[C---:B------:R-:W-:Y:S01]  /*06d0*/  VIADD R8, R2.reuse, 0xffffffff ;  /* 0xffffffff02087836 */ /* 0x040fe20000000000 */
[----:B------:R-:W-:Y:S01]  /*06e0*/  ISETP.EQ.OR P1, PT, R3, RZ, !P1 ;  /* 0x000000ff0300720c */ /* 0x000fe20004f22670 */
[----:B0-----:R-:W-:Y:S01]  /*06f0*/  IMAD.MOV R23, RZ, RZ, -R12 ;  /* 0x000000ffff177224 */ /* 0x001fe200078e0a0c */
[----:B------:R-:W-:Y:S01]  /*0700*/  ISETP.LT.U32.AND P0, PT, R19, 0x4, !P0 ;  /* 0x000000041300780c */ /* 0x000fe20004701070 */
[----:B------:R-:W0:Y:S02]  /*0710*/  FENCE.VIEW.ASYNC.S ;  /* 0x00000000000073c6 */ /* 0x000e240000000000 */
[----:B0-----:R0:W1:Y:S01]  /*0720*/  @!UP0 SYNCS.EXCH.64 URZ, [UR6+0x70], UR4 ;  /* 0x00007004063f85b2 */ /* 0x0010620008000100 */
[----:B------:R-:W-:Y:S01]  /*0730*/  ISETP.EQ.AND P1, PT, R2, RZ, P1 ;  /* 0x000000ff0200720c */ /* 0x000fe20000f22270 */
[----:B--2---:R-:W-:Y:S01]  /*0740*/  IMAD R11, R9, R23, R4 ;  /* 0x00000017090b7224 */ /* 0x004fe200078e0204 */
[----:B------:R-:W-:-:S02]  /*0750*/  ISETP.GE.U32.AND P6, PT, R8, 0x2, PT ;  /* 0x000000020800780c */ /* 0x000fc40003fc6070 */
[----:B------:R-:W-:Y:S02]  /*0760*/  @P4 LEA.HI R0, R19, R19, RZ, 0x1 ;  /* 0x0000001313004211 */ /* 0x000fe400078f08ff */
[----:B------:R-:W-:Y:S02]  /*0770*/  SEL R18, RZ, 0x1, !P1 ;  /* 0x00000001ff127807 */ /* 0x000fe40004800000 */
[----:B------:R-:W-:Y:S02]  /*0780*/  @P4 SHF.R.S32.HI R0, RZ, 0x1, R0 ;  /* 0x00000001ff004819 */ /* 0x000fe40000011400 */
[----:B------:R-:W-:Y:S02]  /*0790*/  SEL R18, R18, 0x2, P6 ;  /* 0x0000000212127807 */ /* 0x000fe40003000000 */
[----:B------:R-:W-:Y:S02]  /*07a0*/  @P4 ISETP.NE.AND P5, PT, R0, R11, PT ;  /* 0x0000000b0000420c */ /* 0x000fe40003fa5270 */
[----:B------:R-:W-:Y:S01]  /*07b0*/  SEL R11, RZ, 0x1, !P0 ;  /* 0x00000001ff0b7807 */ /* 0x000fe20004000000 */
[----:B------:R0:W2:Y:S01]  /*07c0*/  @!UP1 SYNCS.EXCH.64 URZ, [UR6+0x78], UR4 ;  /* 0x00007804063f95b2 */ /* 0x0000a20008000100 */
[----:B------:R-:W-:Y:S01]  /*07d0*/  @P4 SEL R22, RZ, 0x1, P5 ;  /* 0x00000001ff164807 */ /* 0x000fe20002800000 */
[----:B------:R-:W-:Y:S01]  /*07e0*/  NOP ;  /* 0x0000000000007918 */ /* 0x000fe20000000000 */
[----:B------:R-:W-:-:S02]  /*07f0*/  LOP3.LUT R0, R95, 0x7f, RZ, 0xc0, !PT ;  /* 0x0000007f5f007812 */ /* 0x000fc400078ec0ff */
[----:B------:R-:W-:Y:S01]  /*0800*/  LOP3.LUT R22, R22, R11, RZ, 0xc0, !PT ;  /* 0x0000000b16167212 */ /* 0x000fe200078ec0ff */
[----:B01----:R-:W-:Y:S06]  /*0810*/  @!P2 BRA `(.L_x_3) ;  /* 0x000000000008a947 */ /* 0x003fec0003800000 */
[----:B--2-4-:R-:W-:Y:S01]  /*0820*/  UCGABAR_ARV ;  /* 0x00000000000079c7 */ /* 0x014fe20008000000 */
[----:B------:R-:W-:Y:S05]  /*0830*/  BRA `(.L_x_4) ;  /* 0x0000000000047947 */ /* 0x000fea0003800000 */
.L_x_3:
[----:B--2-4-:R-:W-:Y:S01]  /*0840*/  NOP ;  /* 0x0000000000007918 */ /* 0x014fe20000000000 */
.L_x_4:
[----:B------:R-:W0:Y:S01]  /*0850*/  LDC R2, c[0x0][0x65c] ;  /* 0x00019700ff027b82 */ /* 0x000e220000000800 */
[----:B------:R-:W-:Y:S02]  /*0860*/  IMAD.U32 R10, RZ, RZ, UR8 ;  /* 0x00000008ff0a7e24 */ /* 0x000fe4000f8e00ff */
[----:B------:R-:W-:Y:S01]  /*0870*/  IMAD.MOV.U32 R11, RZ, RZ, RZ ;  /* 0x000000ffff0b7224 */ /* 0x000fe200078e00ff */
[----:B0-----:R-:W-:-:S04]  /*0880*/  ISETP.NE.AND P1, PT, R2, 0x1, PT ;  /* 0x000000010200780c */ /* 0x001fc80003f25270 */
[----:B------:R-:W-:-:S09]  /*0890*/  P2R R5, PR, RZ, 0x2 ;  /* 0x00000002ff057803 */ /* 0x000fd20000000000 */
[----:B------:R-:W0:Y:S01]  /*08a0*/  @P1 LDC R17, c[0x0][0x10] ;  /* 0x00000400ff111b82 */ /* 0x000e220000000800 */
[----:B------:R-:W-:Y:S02]  /*08b0*/  @P1 IMAD.MOV.U32 R5, RZ, RZ, RZ ;  /* 0x000000ffff051224 */ /* 0x000fe400078e00ff */
[----:B------:R-:W-:-:S05]  /*08c0*/  @P1 IMAD.MOV.U32 R15, RZ, RZ, RZ ;  /* 0x000000ffff0f1224 */ /* 0x000fca00078e00ff */
[----:B------:R-:W1:Y:S01]  /*08d0*/  @!P1 LDC R13, c[0x0][0xc] ;  /* 0x00000300ff0d9b82 */ /* 0x000e620000000800 */
[----:B------:R-:W-:Y:S01]  /*08e0*/  ULDC UR4, c[0x0][0xc] ;  /* 0x0000030000047ab9 */ /* 0x000fe20000000800 */
[----:B------:R-:W-:Y:S01]  /*08f0*/  ULDC UR5, c[0x0][0x10] ;  /* 0x0000040000057ab9 */ /* 0x000fe20000000800 */
[----:B------:R-:W-:Y:S01]  /*0900*/  ULDC UR6, c[0x0][0x14] ;  /* 0x0000050000067ab9 */ /* 0x000fe20000000800 */
[----:B------:R-:W-:-:S04]  /*0910*/  UIMAD.WIDE.U32 UR4, UR4, UR5, URZ ;  /* 0x00000005040472a5 */ /* 0x000fc8000f8e003f */
[----:B------:R-:W-:Y:S02]  /*0920*/  UIMAD.WIDE.U32 UR38, UR4, UR6, URZ ;  /* 0x00000006042672a5 */ /* 0x000fe4000f8e003f */
[----:B------:R-:W-:-:S04]  /*0930*/  UIMAD UR41, UR5, UR6, URZ ;  /* 0x00000006052972a4 */ /* 0x000fc8000f8e023f */
[----:B------:R-:W-:Y:S01]  /*0940*/  UIADD3 UR41, UR39, UR41, URZ ;  /* 0x0000002927297290 */ /* 0x000fe2000fffe03f */
[----:B0-----:R-:W-:-:S04]  /*0950*/  @P1 IMAD.WIDE.U32 R16, R17, UR8, R4 ;  /* 0x0000000811101c25 */ /* 0x001fc8000f8e0004 */
[----:B------:R-:W-:Y:S02]  /*0960*/  @P1 IMAD.IADD R17, R17, 0x1, R15 ;  /* 0x0000000111111824 */ /* 0x000fe400078e020f */
[----:B-1----:R-:W-:-:S04]  /*0970*/  @!P1 IMAD.WIDE.U32 R10, R4, R13, R10 ;  /* 0x0000000d040a9225 */ /* 0x002fc800078e000a */
[----:B------:R-:W-:Y:S02]  /*0980*/  @!P1 IMAD.MOV.U32 R16, RZ, RZ, R10 ;  /* 0x000000ffff109224 */ /* 0x000fe400078e000a */
[----:B------:R-:W-:Y:S01]  /*0990*/  @!P1 IMAD.MOV.U32 R17, RZ, RZ, R11 ;  /* 0x000000ffff119224 */ /* 0x000fe200078e000b */
[----:B------:R-:W-:Y:S06]  /*09a0*/  @!P2 BRA `(.L_x_5) ;  /* 0x00000000000ca947 */ /* 0x000fec0003800000 */
[----:B------:R-:W-:Y:S01]  /*09b0*/  UCGABAR_WAIT ;  /* 0x0000000000007dc7 */ /* 0x000fe20008000000 */
[----:B------:R-:W-:Y:S01]  /*09c0*/  CCTL.IVALL ;  /* 0x00000000ff00798f */ /* 0x000fe20002000000 */
[----:B------:R-:W-:Y:S05]  /*09d0*/  BRA `(.L_x_6) ;  /* 0x0000000000047947 */ /* 0x000fea0003800000 */
.L_x_5:
[----:B------:R-:W-:Y:S06]  /*09e0*/  BAR.SYNC.DEFER_BLOCKING 0x0 ;  /* 0x0000000000007b1d */ /* 0x000fec0000010000 */
.L_x_6:
[----:B------:R-:W-:Y:S05]  /*09f0*/  @!P3 BRA `(.L_x_7) ;  /* 0x0000005c00a4b947 */ /* 0x000fea0003800000 */
[----:B------:R-:W-:-:S13]  /*0a00*/  ISETP.GT.U32.AND P0, PT, R8, 0x1, PT ;  /* 0x000000010800780c */ /* 0x000fda0003f04070 */
[----:B------:R-:W-:Y:S05]  /*0a10*/  @P0 EXIT ;  /* 0x000000000000094d */ /* 0x000fea0003800000 */
[----:B------:R-:W-:Y:S01]  /*0a20*/  ULDC.64 UR4, c[0x0][0x650] ;  /* 0x0001940000047ab9 */ /* 0x000fe20000000a00 */
[----:B------:R-:W-:Y:S01]  /*0a30*/  PRMT R3, RZ, 0x7610, R3 ;  /* 0x00007610ff037816 */ /* 0x000fe20000000003 */
[----:B------:R-:W-:Y:S01]  /*0a40*/  IMAD.MOV.U32 R103, RZ, RZ, -0x1 ;  /* 0xffffffffff677424 */ /* 0x000fe200078e00ff */
[----:B------:R-:W-:Y:S01]  /*0a50*/  ISETP.GE.U32.AND P0, PT, R16, UR4, PT ;  /* 0x0000000410007c0c */ /* 0x000fe2000bf06070 */
[----:B------:R-:W-:Y:S02]  /*0a60*/  IMAD.MOV.U32 R100, RZ, RZ, -0x1 ;  /* 0xffffffffff647424 */ /* 0x000fe400078e00ff */
[----:B------:R-:W-:Y:S01]  /*0a70*/  IMAD.MOV.U32 R101, RZ, RZ, -0x1 ;  /* 0xffffffffff657424 */ /* 0x000fe200078e00ff */
[----:B------:R-:W-:-:S13]  /*0a80*/  ISETP.GE.U32.AND.EX P0, PT, R17, UR5, PT, P0 ;  /* 0x0000000511007c0c */ /* 0x000fda000bf06100 */
[----:B------:R-:W-:Y:S05]  /*0a90*/  @P0 BRA `(.L_x_8) ;  /* 0x0000000400280947 */ /* 0x000fea0003800000 */
[----:B------:R-:W0:Y:S01]  /*0aa0*/  LDC.64 R24, c[0x0][0x628] ;  /* 0x00018a00ff187b82 */ /* 0x000e220000000a00 */
[----:B------:R-:W-:Y:S02]  /*0ab0*/  IMAD.MOV.U32 R10, RZ, RZ, R16 ;  /* 0x000000ffff0a7224 */ /* 0x000fe400078e0010 */
[----:B------:R-:W-:-:S05]  /*0ac0*/  IMAD.MOV.U32 R11, RZ, RZ, R17 ;  /* 0x000000ffff0b7224 */ /* 0x000fca00078e0011 */
[----:B------:R-:W1:Y:S08]  /*0ad0*/  LDC R8, c[0x0][0x630] ;  /* 0x00018c00ff087b82 */ /* 0x000e700000000800 */
[----:B------:R-:W2:Y:S01]  /*0ae0*/  LDC.64 R26, c[0x0][0x620] ;  /* 0x00018800ff1a7b82 */ /* 0x000ea20000000a00 */
[----:B0-----:R-:W-:-:S04]  /*0af0*/  ISETP.NE.U32.AND P0, PT, R24, RZ, PT ;  /* 0x000000ff1800720c */ /* 0x001fc80003f05070 */
[----:B------:R-:W-:-:S13]  /*0b00*/  ISETP.NE.AND.EX P0, PT, R25, RZ, PT, P0 ;  /* 0x000000ff1900720c */ /* 0x000fda0003f05300 */
[----:B-12---:R-:W-:Y:S05]  /*0b10*/  @!P0 BRA `(.L_x_9) ;  /* 0x0000000000288947 */ /* 0x006fea0003800000 */
[----:B------:R-:W0:Y:S02]  /*0b20*/  LDC R3, c[0x0][0x634] ;  /* 0x00018d00ff037b82 */ /* 0x000e240000000800 */
[----:B0-----:R-:W-:-:S05]  /*0b30*/  IADD3 R3, P0, R16, R3, RZ ;  /* 0x0000000310037210 */ /* 0x001fca0007f1e0ff */
[----:B------:R-:W-:-:S04]  /*0b40*/  IMAD.X R21, RZ, RZ, R17, P0 ;  /* 0x000000ffff157224 */ /* 0x000fc800000e0611 */
[----:B------:R-:W-:-:S04]  /*0b50*/  IMAD.WIDE.U32 R10, R21, R24, RZ ;  /* 0x00000018150a7225 */ /* 0x000fc800078e00ff */
[----:B------:R-:W-:-:S04]  /*0b60*/  IMAD.WIDE.U32 R12, P0, R3, R25, R10 ;  /* 0x00000019030c7225 */ /* 0x000fc8000780000a */
[----:B------:R-:W-:-:S04]  /*0b70*/  IMAD.WIDE.U32 R10, R3, R24, RZ ;  /* 0x00000018030a7225 */ /* 0x000fc800078e00ff */
[----:B------:R-:W-:Y:S01]  /*0b80*/  IMAD.X R15, RZ, RZ, RZ, P0 ;  /* 0x000000ffff0f7224 */ /* 0x000fe200000e06ff */
[----:B------:R-:W-:Y:S01]  /*0b90*/  IADD3 RZ, P0, R11, R12, RZ ;  /* 0x0000000c0bff7210 */ /* 0x000fe20007f1e0ff */
[----:B------:R-:W-:-:S04]  /*0ba0*/  IMAD.MOV.U32 R14, RZ, RZ, R13 ;  /* 0x000000ffff0e7224 */ /* 0x000fc800078e000d */
[----:B------:R-:W-:-:S08]  /*0bb0*/  IMAD.WIDE.U32.X R10, R21, R25, R14, P0 ;  /* 0x00000019150a7225 */ /* 0x000fd000000e040e */
.L_x_9:
[----:B------:R-:W0:Y:S01]  /*0bc0*/  LDC.64 R30, c[0x0][0x640] ;  /* 0x00019000ff1e7b82 */ /* 0x000e220000000a00 */
[-CC-:B------:R-:W-:Y:S01]  /*0bd0*/  SHF.R.U64 R101, R10, R8.reuse, R11.reuse ;  /* 0x000000080a657219 */ /* 0x180fe2000000120b */
[----:B------:R-:W-:Y:S01]  /*0be0*/  IMAD R29, R9, R23, R4 ;  /* 0x00000017091d7224 */ /* 0x000fe200078e0204 */
[----:B------:R-:W-:Y:S01]  /*0bf0*/  SHF.R.U32.HI R3, RZ, R8, R11 ;  /* 0x00000008ff037219 */ /* 0x000fe2000001160b */
[----:B------:R-:W-:Y:S01]  /*0c00*/  IMAD.MOV.U32 R23, RZ, RZ, 0x1 ;  /* 0x00000001ff177424 */ /* 0x000fe200078e00ff */
[----:B------:R-:W-:-:S03]  /*0c10*/  IADD3 R5, P0, RZ, -R101, RZ ;  /* 0x80000065ff057210 */ /* 0x000fc60007f1e0ff */
[----:B------:R-:W1:Y:S02]  /*0c20*/  LDC R12, c[0x0][0x618] ;  /* 0x00018600ff0c7b82 */ /* 0x000e640000000800 */
[----:B------:R-:W-:Y:S02]  /*0c30*/  IMAD.X R3, RZ, RZ, ~R3, P0 ;  /* 0x000000ffff037224 */ /* 0x000fe400000e0e03 */
[----:B------:R-:W-:-:S04]  /*0c40*/  IMAD.WIDE.U32 R10, R5, R26, R16 ;  /* 0x0000001a050a7225 */ /* 0x000fc800078e0010 */
[----:B------:R-:W2:Y:S01]  /*0c50*/  LDC R20, c[0x0][0x608] ;  /* 0x00018200ff147b82 */ /* 0x000ea20000000800 */
[----:B------:R-:W-:Y:S02]  /*0c60*/  IMAD R8, R3, R26, RZ ;  /* 0x0000001a03087224 */ /* 0x000fe400078e02ff */
[----:B------:R-:W-:Y:S02]  /*0c70*/  IMAD.MOV.U32 R3, RZ, RZ, -0x1 ;  /* 0xffffffffff037424 */ /* 0x000fe400078e00ff */
[----:B------:R-:W-:-:S03]  /*0c80*/  IMAD R5, R5, R27, R8 ;  /* 0x0000001b05057224 */ /* 0x000fc600078e0208 */
[----:B------:R-:W3:Y:S01]  /*0c90*/  LDC R28, c[0x0][0x658] ;  /* 0x00019600ff1c7b82 */ /* 0x000ee20000000800 */
[----:B------:R-:W-:Y:S01]  /*0ca0*/  IMAD.IADD R5, R11, 0x1, R5 ;  /* 0x000000010b057824 */ /* 0x000fe200078e0205 */
[----:B0-----:R-:W-:-:S04]  /*0cb0*/  ISETP.NE.U32.AND P0, PT, R30, RZ, PT ;  /* 0x000000ff1e00720c */ /* 0x001fc80003f05070 */
[----:B------:R-:W-:Y:S02]  /*0cc0*/  ISETP.NE.AND.EX P0, PT, R31, RZ, PT, P0 ;  /* 0x000000ff1f00720c */ /* 0x000fe40003f05300 */
[----:B------:R-:W0:Y:S01]  /*0cd0*/  LDC R24, c[0x0][0x600] ;  /* 0x00018000ff187b82 */ /* 0x000e220000000800 */
[-CC-:B-1----:R-:W-:Y:S02]  /*0ce0*/  SHF.R.U64 R14, R10, R12.reuse, R5.reuse ;  /* 0x0000000c0a0e7219 */ /* 0x182fe40000001205 */
[----:B------:R-:W-:-:S05]  /*0cf0*/  SHF.R.U32.HI R5, RZ, R12, R5 ;  /* 0x0000000cff057219 */ /* 0x000fca0000011605 */
[----:B------:R-:W1:Y:S01]  /*0d00*/  LDC R15, c[0x0][0x648] ;  /* 0x00019200ff0f7b82 */ /* 0x000e620000000800 */
[-CC-:B--2---:R-:W-:Y:S02]  /*0d10*/  SHF.R.U64 R27, R14, R20.reuse, R5.reuse ;  /* 0x000000140e1b7219 */ /* 0x184fe40000001205 */
[----:B------:R-:W-:-:S05]  /*0d20*/  SHF.R.U32.HI R5, RZ, R20, R5 ;  /* 0x00000014ff057219 */ /* 0x000fca0000011605 */
[----:B------:R-:W2:Y:S01]  /*0d30*/  LDC R21, c[0x0][0x638] ;  /* 0x00018e00ff157b82 */ /* 0x000ea20000000800 */
[-CC-:B---3--:R-:W-:Y:S02]  /*0d40*/  SHF.R.U64 R20, R27, R28.reuse, R5.reuse ;  /* 0x0000001c1b147219 */ /* 0x188fe40000001205 */
[-C--:B------:R-:W-:Y:S02]  /*0d50*/  SHF.L.U32 R3, R3, R28.reuse, RZ ;  /* 0x0000001c03037219 */ /* 0x080fe400000006ff */
[----:B------:R-:W-:Y:S01]  /*0d60*/  SHF.R.U32.HI R5, RZ, R28, R5 ;  /* 0x0000001cff057219 */ /* 0x000fe20000011605 */
[----:B------:R-:W-:Y:S01]  /*0d70*/  IMAD.MOV.U32 R4, RZ, RZ, R20 ;  /* 0x000000ffff047224 */ /* 0x000fe200078e0014 */
[----:B------:R-:W-:Y:S01]  /*0d80*/  LOP3.LUT R12, RZ, R3, RZ, 0x33, !PT ;  /* 0x00000003ff0c7212 */ /* 0x000fe200078e33ff */
[----:B------:R-:W3:Y:S01]  /*0d90*/  LDC R25, c[0x0][0x610] ;  /* 0x00018400ff197b82 */ /* 0x000ee20000000800 */
[----:B------:R-:W-:Y:S05]  /*0da0*/  @!P0 BRA `(.L_x_10) ;  /* 0x0000000000288947 */ /* 0x000fea0003800000 */
[----:B------:R-:W4:Y:S02]  /*0db0*/  LDC R3, c[0x0][0x64c] ;  /* 0x00019300ff037b82 */ /* 0x000f240000000800 */
[----:B----4-:R-:W-:-:S05]  /*0dc0*/  IADD3 R3, P0, R20, R3, RZ ;  /* 0x0000000314037210 */ /* 0x010fca0007f1e0ff */
        /* <DEDUP_REMOVED lines=8> */
.L_x_10:
[----:B-1----:R-:W-:Y:S01]  /*0e50*/  SHF.R.U64 R4, R4, R15, R5 ;  /* 0x0000000f04047219 */ /* 0x002fe20000001205 */
[----:B0-----:R-:W-:Y:S01]  /*0e60*/  VIADD R5, R24, 0xffffffff ;  /* 0xffffffff18057836 */ /* 0x001fe20000000000 */
[----:B------:R-:W-:Y:S02]  /*0e70*/  SHF.L.U32 R3, R23, R28, RZ ;  /* 0x0000001c17037219 */ /* 0x000fe400000006ff */
[----:B------:R-:W-:Y:S01]  /*0e80*/  LOP3.LUT R12, R27, R12, RZ, 0xc0, !PT ;  /* 0x0000000c1b0c7212 */ /* 0x000fe200078ec0ff */
[----:B------:R-:W-:Y:S01]  /*0e90*/  IMAD.MOV R8, RZ, RZ, -R4 ;  /* 0x000000ffff087224 */ /* 0x000fe200078e0a04 */
[----:B------:R-:W-:Y:S02]  /*0ea0*/  SEL R6, R6, R29, !P1 ;  /* 0x0000001d06067207 */ /* 0x000fe40004800000 */
[----:B------:R-:W-:Y:S01]  /*0eb0*/  LOP3.LUT R5, R14, R5, RZ, 0xc0, !PT ;  /* 0x000000050e057212 */ /* 0x000fe200078ec0ff */
[----:B------:R-:W-:Y:S02]  /*0ec0*/  IMAD R9, R3, R4, R12 ;  /* 0x0000000403097224 */ /* 0x000fe400078e020c */
[----:B--2---:R-:W-:-:S02]  /*0ed0*/  IMAD R3, R8, R21, R20 ;  /* 0x0000001508037224 */ /* 0x004fc400078e0214 */
[----:B---3--:R-:W-:Y:S02]  /*0ee0*/  IMAD R6, R9, R25, R6 ;  /* 0x0000001909067224 */ /* 0x008fe400078e0206 */
[----:B------:R-:W-:Y:S02]  /*0ef0*/  IMAD R103, R3, R24, R5 ;  /* 0x0000001803677224 */ /* 0x000fe400078e0205 */
[----:B------:R-:W-:-:S03]  /*0f00*/  IMAD.MOV.U32 R4, RZ, RZ, 0x1 ;  /* 0x00000001ff047424 */ /* 0x000fc600078e00ff */
[----:B------:R-:W-:Y:S02]  /*0f10*/  SEL R100, R103, R6, !P1 ;  /* 0x0000000667647207 */ /* 0x000fe40004800000 */
[----:B------:R-:W-:Y:S02]  /*0f20*/  PRMT R3, R4, 0x7610, R3 ;  /* 0x0000761004037816 */ /* 0x000fe40000000003 */
[----:B------:R-:W-:-:S07]  /*0f30*/  SEL R103, R6, R103, !P1 ;  /* 0x0000006706677207 */ /* 0x000fce0004800000 */
.L_x_8:
[----:B------:R-:W-:-:S08]  /*0f40*/  NOP ;  /* 0x0000000000007918 */ /* 0x000fd00000000000 */
[----:B------:R-:W0:Y:S02]  /*0f50*/  USETMAXREG.TRY_ALLOC.CTAPOOL UP0, 0xe8 ;  /* 0x000000e8000079c8 */ /* 0x000e240008000600 */
[----:B0-----:R-:W-:-:S13]  /*0f60*/  PLOP3.LUT P0, PT, PT, PT, UP0, 0x80, 0x0 ;  /* 0x000000000000781c */ /* 0x001fda0003f0f008 */
[----:B------:R-:W-:Y:S05]  /*0f70*/  @!P0 BRA `(.L_x_8) ;  /* 0xfffffffc00f08947 */ /* 0x000fea000383ffff */
[----:B------:R-:W-:Y:S01]  /*0f80*/  ULDC.64 UR4, c[0x0][0x598] ;  /* 0x0001660000047ab9 */ /* 0x000fe20000000a00 */
[----:B------:R-:W-:Y:S01]  /*0f90*/  ULDC.64 UR36, c[0x0][0x208] ;  /* 0x0000820000247ab9 */ /* 0x000fe20000000a00 */
[----:B------:R-:W-:-:S04]  /*0fa0*/  ISETP.NE.U32.AND P0, PT, RZ, UR4, PT ;  /* 0x00000004ff007c0c */ /* 0x000fc8000bf05070 */
[----:B------:R-:W-:-:S13]  /*0fb0*/  ISETP.NE.AND.EX P0, PT, RZ, UR5, PT, P0 ;  /* 0x00000005ff007c0c */ /* 0x000fda000bf05300 */
[----:B------:R-:W-:Y:S05]  /*0fc0*/  @!P0 BRA `(.L_x_11) ;  /* 0x00000000001c8947 */ /* 0x000fea0003800000 */
[----:B------:R-:W0:Y:S02]  /*0fd0*/  LDC.64 R4, c[0x0][0x598] ;  /* 0x00016600ff047b82 */ /* 0x000e240000000a00 */
[----:B0-----:R-:W2:Y:S02]  /*0fe0*/  LDG.E.64 R4, desc[UR36][R4.64] ;  /* 0x0000002404047981 */ /* 0x001ea4000c1e1b00 */
[----:B--2---:R-:W-:-:S04]  /*0ff0*/  ISETP.NE.U32.AND P0, PT, R4, RZ, PT ;  /* 0x000000ff0400720c */ /* 0x004fc80003f05070 */
[----:B------:R-:W-:-:S13]  /*1000*/  ISETP.NE.AND.EX P0, PT, R5, RZ, PT, P0 ;  /* 0x000000ff0500720c */ /* 0x000fda0003f05300 */
[----:B------:R-:W-:Y:S05]  /*1010*/  @!P0 BRA `(.L_x_11) ;  /* 0x0000000000088947 */ /* 0x000fea0003800000 */
[----:B------:R0:W5:Y:S01]  /*1020*/  LD.E R23, desc[UR36][R4.64] ;  /* 0x0000002404177980 */ /* 0x000162000c101900 */
[----:B------:R-:W-:Y:S05]  /*1030*/  BRA `(.L_x_12) ;  /* 0x0000000000247947 */ /* 0x000fea0003800000 */
.L_x_11:
[----:B------:R-:W-:Y:S02]  /*1040*/  ULDC.64 UR4, c[0x0][0x588] ;  /* 0x0001620000047ab9 */ /* 0x000fe40000000a00 */
[----:B------:R-:W-:-:S04]  /*1050*/  ISETP.NE.U32.AND P0, PT, RZ, UR4, PT ;  /* 0x00000004ff007c0c */ /* 0x000fc8000bf05070 */
[----:B------:R-:W-:-:S13]  /*1060*/  ISETP.NE.AND.EX P0, PT, RZ, UR5, PT, P0 ;  /* 0x00000005ff007c0c */ /* 0x000fda000bf05300 */
[----:B------:R-:W-:Y:S05]  /*1070*/  @!P0 BRA `(.L_x_13) ;  /* 0x00000000000c8947 */ /* 0x000fea0003800000 */
[----:B------:R-:W0:Y:S02]  /*1080*/  LDC.64 R4, c[0x0][0x588] ;  /* 0x00016200ff047b82 */ /* 0x000e240000000a00 */
[----:B0-----:R1:W5:Y:S01]  /*1090*/  LDG.E R23, desc[UR36][R4.64] ;  /* 0x0000002404177981 */ /* 0x001362000c1e1900 */
[----:B------:R-:W-:Y:S05]  /*10a0*/  BRA `(.L_x_12) ;  /* 0x0000000000087947 */ /* 0x000fea0003800000 */
.L_x_13:
[----:B------:R-:W-:Y:S02]  /*10b0*/  ULDC UR4, c[0x0][0x580] ;  /* 0x0001600000047ab9 */ /* 0x000fe40000000800 */
[----:B------:R-:W-:-:S07]  /*10c0*/  IMAD.U32 R23, RZ, RZ, UR4 ;  /* 0x00000004ff177e24 */ /* 0x000fce000f8e00ff */
.L_x_12:
[----:B------:R-:W-:Y:S02]  /*10d0*/  ULDC.64 UR4, c[0x0][0x5a0] ;  /* 0x0001680000047ab9 */ /* 0x000fe40000000a00 */
[----:B------:R-:W-:-:S04]  /*10e0*/  ISETP.NE.U32.AND P0, PT, RZ, UR4, PT ;  /* 0x00000004ff007c0c */ /* 0x000fc8000bf05070 */
[----:B------:R-:W-:-:S13]  /*10f0*/  ISETP.NE.AND.EX P0, PT, RZ, UR5, PT, P0 ;  /* 0x00000005ff007c0c */ /* 0x000fda000bf05300 */
[----:B------:R-:W-:Y:S05]  /*1100*/  @!P0 BRA `(.L_x_14) ;  /* 0x00000000001c8947 */ /* 0x000fea0003800000 */
[----:B01----:R-:W0:Y:S02]  /*1110*/  LDC.64 R4, c[0x0][0x5a0] ;  /* 0x00016800ff047b82 */ /* 0x003e240000000a00 */
[----:B0-----:R-:W2:Y:S02]  /*1120*/  LDG.E.64 R4, desc[UR36][R4.64] ;  /* 0x0000002404047981 */ /* 0x001ea4000c1e1b00 */
[----:B--2---:R-:W-:-:S04]  /*1130*/  ISETP.NE.U32.AND P0, PT, R4, RZ, PT ;  /* 0x000000ff0400720c */ /* 0x004fc80003f05070 */
[----:B------:R-:W-:-:S13]  /*1140*/  ISETP.NE.AND.EX P0, PT, R5, RZ, PT, P0 ;  /* 0x000000ff0500720c */ /* 0x000fda0003f05300 */
[----:B------:R-:W-:Y:S05]  /*1150*/  @!P0 BRA `(.L_x_14) ;  /* 0x0000000000088947 */ /* 0x000fea0003800000 */
[----:B------:R0:W5:Y:S01]  /*1160*/  LD.E R90, desc[UR36][R4.64] ;  /* 0x00000024045a7980 */ /* 0x000162000c101900 */
[----:B------:R-:W-:Y:S05]  /*1170*/  BRA `(.L_x_15) ;  /* 0x0000000000247947 */ /* 0x000fea0003800000 */
.L_x_14:
[----:B------:R-:W-:Y:S02]  /*1180*/  ULDC.64 UR4, c[0x0][0x590] ;  /* 0x0001640000047ab9 */ /* 0x000fe40000000a00 */
[----:B------:R-:W-:-:S04]  /*1190*/  ISETP.NE.U32.AND P0, PT, RZ, UR4, PT ;  /* 0x00000004ff007c0c */ /* 0x000fc8000bf05070 */
[----:B------:R-:W-:-:S13]  /*11a0*/  ISETP.NE.AND.EX P0, PT, RZ, UR5, PT, P0 ;  /* 0x00000005ff007c0c */ /* 0x000fda000bf05300 */
[----:B------:R-:W-:Y:S05]  /*11b0*/  @!P0 BRA `(.L_x_16) ;  /* 0x00000000000c8947 */ /* 0x000fea0003800000 */
[----:B------:R-:W2:Y:S02]  /*11c0*/  LDC.64 R90, c[0x0][0x590] ;  /* 0x00016400ff5a7b82 */ /* 0x000ea40000000a00 */
[----:B--2---:R2:W5:Y:S01]  /*11d0*/  LDG.E R90, desc[UR36][R90.64] ;  /* 0x000000245a5a7981 */ /* 0x004562000c1e1900 */
[----:B------:R-:W-:Y:S05]  /*11e0*/  BRA `(.L_x_15) ;  /* 0x0000000000087947 */ /* 0x000fea0003800000 */
.L_x_16:
[----:B------:R-:W-:Y:S02]  /*11f0*/  ULDC UR4, c[0x0][0x584] ;  /* 0x0001610000047ab9 */ /* 0x000fe40000000800 */
[----:B------:R-:W-:-:S07]  /*1200*/  IMAD.U32 R90, RZ, RZ, UR4 ;  /* 0x00000004ff5a7e24 */ /* 0x000fce000f8e00ff */
.L_x_15:
[----:B------:R-:W-:-:S13]  /*1210*/  LOP3.LUT P0, RZ, R3, 0xff, RZ, 0xc0, !PT ;  /* 0x000000ff03ff7812 */ /* 0x000fda000780c0ff */
[----:B------:R-:W-:Y:S05]  /*1220*/  @!P0 EXIT ;  /* 0x000000000000894d */ /* 0x000fea0003800000 */
[----:B------:R-:W3:Y:S01]  /*1230*/  LDC R93, c[0x0][0x658] ;  /* 0x00019600ff5d7b82 */ /* 0x000ee20000000800 */
[----:B------:R-:W-:Y:S01]  /*1240*/  LOP3.LUT R7, R7, 0x1, RZ, 0xc0, !PT ;  /* 0x0000000107077812 */ /* 0x000fe200078ec0ff */
[----:B------:R-:W-:Y:S01]  /*1250*/  ULDC.64 UR6, c[0x0][0x288] ;  /* 0x0000a20000067ab9 */ /* 0x000fe20000000a00 */
[----:B------:R-:W-:Y:S01]  /*1260*/  SHF.R.U32.HI R3, RZ, 0x2, R95 ;  /* 0x00000002ff037819 */ /* 0x000fe2000001165f */
[----:B------:R-:W-:Y:S01]  /*1270*/  UIADD3 UR4, UR7, 0x3f, URZ ;  /* 0x0000003f07047890 */ /* 0x000fe2000fffe03f */
[----:B------:R-:W-:Y:S01]  /*1280*/  SHF.R.U32.HI R0, RZ, 0x1, R0 ;  /* 0x00000001ff007819 */ /* 0x000fe20000011600 */
[----:B------:R-:W-:Y:S01]  /*1290*/  IMAD.SHL.U32 R88, R7, 0x40, RZ ;  /* 0x0000004007587824 */ /* 0x000fe200078e00ff */
[----:B------:R-:W-:Y:S01]  /*12a0*/  LOP3.LUT R3, R3, 0x7, RZ, 0xc0, !PT ;  /* 0x0000000703037812 */ /* 0x000fe200078ec0ff */
[----:B------:R-:W4:Y:S01]  /*12b0*/  LDC.64 R8, c[0x0][0x5c8] ;  /* 0x00017200ff087b82 */ /* 0x000f220000000a00 */
[----:B------:R-:W-:Y:S01]  /*12c0*/  USHF.R.S32.HI UR5, URZ, 0x1f, UR4 ;  /* 0x0000001f3f057899 */ /* 0x000fe20008011404 */
[----:B------:R-:W-:Y:S01]  /*12d0*/  LOP3.LUT R0, R0, 0x30, RZ, 0xc0, !PT ;  /* 0x0000003000007812 */ /* 0x000fe200078ec0ff */
[----:B------:R-:W-:Y:S01]  /*12e0*/  IMAD.MOV.U32 R6, RZ, RZ, 0x1 ;  /* 0x00000001ff067424 */ /* 0x000fe200078e00ff */
[--C-:B------:R-:W-:Y:S01]  /*12f0*/  LOP3.LUT R88, R88, 0x40, R3.reuse, 0xe2, !PT ;  /* 0x0000004058587812 */ /* 0x100fe200078ee203 */
[----:B------:R-:W-:Y:S01]  /*1300*/  ULEA.HI UR5, UR5, UR4, URZ, 0x6 ;  /* 0x0000000405057291 */ /* 0x000fe2000f8f303f */
[-C--:B01----:R-:W-:Y:S01]  /*1310*/  IADD3 R4, RZ, -R0.reuse, -R3 ;  /* 0x80000000ff047210 */ /* 0x083fe20007ffe803 */
[----:B------:R-:W-:Y:S01]  /*1320*/  IMAD.U32 R5, RZ, RZ, UR6 ;  /* 0x00000006ff057e24 */ /* 0x000fe2000f8e00ff */
[----:B------:R-:W0:Y:S01]  /*1330*/  LDC R97, c[0x0][0x600] ;  /* 0x00018000ff617b82 */ /* 0x000e220000000800 */
[----:B------:R-:W-:Y:S01]  /*1340*/  LOP3.LUT R88, R88, R0, RZ, 0xfc, !PT ;  /* 0x0000000058587212 */ /* 0x000fe200078efcff */
[----:B------:R-:W-:Y:S01]  /*1350*/  IMAD.MOV.U32 R0, RZ, RZ, -0x1 ;  /* 0xffffffffff007424 */ /* 0x000fe200078e00ff */
[----:B------:R-:W-:Y:S01]  /*1360*/  USHF.R.S32.HI UR43, URZ, 0x6, UR5 ;  /* 0x000000063f2b7899 */ /* 0x000fe20008011405 */
[----:B------:R-:W-:Y:S01]  /*1370*/  LOP3.LUT R94, R95, 0x3, RZ, 0xc0, !PT ;  /* 0x000000035f5e7812 */ /* 0x000fe200078ec0ff */
[----:B------:R-:W-:Y:S01]  /*1380*/  IMAD R4, R7, -0x40, R4 ;  /* 0xffffffc007047824 */ /* 0x000fe200078e0204 */
[C---:B------:R-:W-:Y:S01]  /*1390*/  LOP3.LUT R96, R95.reuse, 0x80, RZ, 0xc0, !PT ;  /* 0x000000805f607812 */ /* 0x040fe200078ec0ff */
[----:B------:R-:W-:Y:S01]  /*13a0*/  UISETP.LT.AND UP0, UPT, UR43, 0x1, UPT ;  /* 0x000000012b00788c */ /* 0x000fe2000bf01270 */
[-C--:B---3--:R-:W-:Y:S01]  /*13b0*/  SHF.L.U32 R0, R0, R93.reuse, RZ ;  /* 0x0000005d00007219 */ /* 0x088fe200000006ff */
[----:B------:R-:W-:Y:S01]  /*13c0*/  ULDC UR4, c[0x0][0x284] ;  /* 0x0000a10000047ab9 */ /* 0x000fe20000000800 */
[----:B------:R-:W-:Y:S01]  /*13d0*/  IMAD R94, R94, -0x2, R5 ;  /* 0xfffffffe5e5e7824 */ /* 0x000fe200078e0205 */
[----:B------:R-:W-:Y:S01]  /*13e0*/  USEL UR44, UR43, 0x1, UP0 ;  /* 0x000000012b2c7887 */ /* 0x000fe20008000000 */
[----:B------:R-:W-:Y:S01]  /*13f0*/  SHF.L.U32 R93, R6, R93, RZ ;  /* 0x0000005d065d7219 */ /* 0x000fe200000006ff */
[----:B------:R-:W-:Y:S01]  /*1400*/  IMAD.SHL.U32 R95, R95, 0x2, RZ ;  /* 0x000000025f5f7824 */ /* 0x000fe200078e00ff */
[----:B------:R-:W-:Y:S01]  /*1410*/  LOP3.LUT R102, R18, 0x1, RZ, 0xfc, !PT ;  /* 0x0000000112667812 */ /* 0x000fe200078efcff */
[----:B------:R-:W-:Y:S01]  /*1420*/  VIADD R99, R4, UR4 ;  /* 0x0000000404637c36 */ /* 0x000fe20008000000 */
[C---:B----4-:R-:W-:Y:S01]  /*1430*/  SHF.L.U64.HI R92, R8.reuse, 0x3, R9 ;  /* 0x00000003085c7819 */ /* 0x050fe20000010209 */
[----:B--2---:R-:W-:Y:S01]  /*1440*/  IMAD.SHL.U32 R91, R8, 0x8, RZ ;  /* 0x00000008085b7824 */ /* 0x004fe200078e00ff */
[----:B------:R-:W-:Y:S01]  /*1450*/  SHF.R.U32.HI R96, RZ, 0x7, R96 ;  /* 0x00000007ff607819 */ /* 0x000fe20000011660 */
[----:B------:R-:W-:Y:S01]  /*1460*/  IMAD.MOV.U32 R89, RZ, RZ, RZ ;  /* 0x000000ffff597224 */ /* 0x000fe200078e00ff */
[----:B------:R-:W-:Y:S01]  /*1470*/  LOP3.LUT R98, RZ, R0, RZ, 0x33, !PT ;  /* 0x00000000ff627212 */ /* 0x000fe200078e33ff */
[----:B------:R-:W-:Y:S01]  /*1480*/  UIADD3 UR44, UR43, -UR44, URZ ;  /* 0x8000002c2b2c7290 */ /* 0x000fe2000fffe03f */
[----:B------:R-:W-:Y:S01]  /*1490*/  UMOV UR40, URZ ;  /* 0x0000003f00287c82 */ /* 0x000fe20008000000 */
[----:B0-----:R-:W-:Y:S01]  /*14a0*/  VIADD R97, R97, 0xffffffff ;  /* 0xffffffff61617836 */ /* 0x001fe20000000000 */
[----:B------:R-:W-:-:S09]  /*14b0*/  UMOV UR42, URZ ;  /* 0x0000003f002a7c82 */ /* 0x000fd20008000000 */
.L_x_162:
[----:B0-----:R-:W0:Y:S01]  /*14c0*/  SHFL.IDX PT, R0, R96, RZ, 0x1f ;  /* 0x00001fff60007589 */ /* 0x001e2200000e0000 */
[----:B-1----:R-:W1:Y:S01]  /*14d0*/  S2UR UR7, SR_CgaCtaId ;  /* 0x00000000000779c3 */ /* 0x002e620000008800 */
[----:B------:R-:W-:Y:S01]  /*14e0*/  UMOV UR6, 0x400 ;  /* 0x0000040000067882 */ /* 0x000fe20000000000 */
[----:B0-----:R-:W-:Y:S01]  /*14f0*/  R2UR UR4, R0 ;  /* 0x00000000000472ca */ /* 0x001fe200000e0000 */
[----:B-1----:R-:W-:-:S12]  /*1500*/  ULEA UR6, UR7, UR6, 0x18 ;  /* 0x0000000607067291 */ /* 0x002fd8000f8ec03f */
[----:B------:R-:W-:-:S04]  /*1510*/  ULEA.HI UR5, UR4, UR4, URZ, 0x1 ;  /* 0x0000000404057291 */ /* 0x000fc8000f8f083f */
[----:B------:R-:W-:-:S04]  /*1520*/  ULOP3.LUT UR5, UR5, 0x7fffe, URZ, 0xc0, !UPT ;  /* 0x0007fffe05057892 */ /* 0x000fc8000f8ec03f */
[----:B------:R-:W-:-:S03]  /*1530*/  UIADD3 UR5, UR4, -UR5, URZ ;  /* 0x8000000504057290 */ /* 0x000fc6000fffe03f */
[----:B------:R-:W-:Y:S01]  /*1540*/  ULDC UR4, c[0x0][0x28c] ;  /* 0x0000a30000047ab9 */ /* 0x000fe20000000800 */
[----:B------:R-:W-:Y:S01]  /*1550*/  ULEA UR5, UR5, UR6, 0xd ;  /* 0x0000000605057291 */ /* 0x000fe2000f8e683f */
[----:B------:R-:W-:-:S03]  /*1560*/  ISETP.LT.AND P0, PT, RZ, UR4, PT ;  /* 0x00000004ff007c0c */ /* 0x000fc6000bf01270 */
[----:B------:R-:W-:-:S04]  /*1570*/  UIADD3 UR5, UR5, 0x180, URZ ;  /* 0x0000018005057890 */ /* 0x000fc8000fffe03f */
[----:B------:R-:W-:-:S04]  /*1580*/  USHF.R.U32.HI UR5, URZ, 0x4, UR5 ;  /* 0x000000043f057899 */ /* 0x000fc80008011605 */
[----:B------:R-:W-:Y:S02]  /*1590*/  ULOP3.LUT UR45, UR5, 0x3fff, URZ, 0xc0, !UPT ;  /* 0x00003fff052d7892 */ /* 0x000fe4000f8ec03f */
[----:B--2345:R-:W-:Y:S10]  /*15a0*/  @P0 BRA `(.L_x_17) ;  /* 0x0000000000400947 */ /* 0x03cff40003800000 */
[----:B------:R-:W-:Y:S01]  /*15b0*/  MOV R0, 0x0 ;  /* 0x0000000000007802 */ /* 0x000fe20000000f00 */
[----:B------:R-:W-:Y:S01]  /*15c0*/  ULDC.64 UR4, c[0x4][0x68] ;  /* 0x01001a0000047ab9 */ /* 0x000fe20000000a00 */
[----:B------:R-:W-:Y:S01]  /*15d0*/  ULDC.64 UR6, c[0x4][0x8] ;  /* 0x0100020000067ab9 */ /* 0x000fe20000000a00 */
[----:B------:R-:W-:Y:S01]  /*15e0*/  IMAD.U32 R4, RZ, RZ, UR4 ;  /* 0x00000004ff047e24 */ /* 0x000fe2000f8e00ff */
[----:B------:R0:W1:Y:S01]  /*15f0*/  LDC.64 R14, c[0x4][R0] ;  /* 0x01000000000e7b82 */ /* 0x0000620000000a00 */
[----:B------:R-:W-:Y:S01]  /*1600*/  IMAD.U32 R5, RZ, RZ, UR5 ;  /* 0x00000005ff057e24 */ /* 0x000fe2000f8e00ff */
[----:B------:R-:W-:Y:S01]  /*1610*/  ULDC.64 UR4, c[0x4][0x70] ;  /* 0x01001c0000047ab9 */ /* 0x000fe20000000a00 */
[----:B------:R-:W-:Y:S02]  /*1620*/  IMAD.U32 R10, RZ, RZ, UR6 ;  /* 0x00000006ff0a7e24 */ /* 0x000fe4000f8e00ff */
[----:B------:R-:W-:Y:S02]  /*1630*/  IMAD.U32 R6, RZ, RZ, UR4 ;  /* 0x00000004ff067e24 */ /* 0x000fe4000f8e00ff */
[----:B------:R-:W-:-:S02]  /*1640*/  IMAD.U32 R7, RZ, RZ, UR5 ;  /* 0x00000005ff077e24 */ /* 0x000fc4000f8e00ff */
[----:B------:R-:W-:Y:S02]  /*1650*/  IMAD.U32 R11, RZ, RZ, UR7 ;  /* 0x00000007ff0b7e24 */ /* 0x000fe4000f8e00ff */
[----:B------:R-:W-:Y:S02]  /*1660*/  IMAD.MOV.U32 R8, RZ, RZ, 0x1e1 ;  /* 0x000001e1ff087424 */ /* 0x000fe400078e00ff */
[----:B------:R-:W-:Y:S02]  /*1670*/  IMAD.MOV.U32 R12, RZ, RZ, 0x1 ;  /* 0x00000001ff0c7424 */ /* 0x000fe400078e00ff */
[----:B0-----:R-:W-:-:S07]  /*1680*/  IMAD.MOV.U32 R13, RZ, RZ, RZ ;  /* 0x000000ffff0d7224 */ /* 0x001fce00078e00ff */
[----:B------:R-:W-:-:S07]  /*1690*/  LEPC R20, `(.L_x_17) ;  /* 0x000000001014794e */ /* 0x000fce0000000000 */
[----:B-1---5:R-:W-:Y:S05]  /*16a0*/  CALL.ABS.NOINC R14 ;  /* 0x000000000e007343 */ /* 0x022fea0003c00000 */
.L_x_17:
[----:B------:R-:W-:-:S13]  /*16b0*/  ISETP.NE.AND P0, PT, R102, 0x3, PT ;  /* 0x000000036600780c */ /* 0x000fda0003f05270 */
[----:B------:R-:W-:Y:S05]  /*16c0*/  @!P0 BRA `(.L_x_18) ;  /* 0x0000000000048947 */ /* 0x000fea0003800000 */
[----:B------:R-:W-:Y:S01]  /*16d0*/  BPT.TRAP 0x1 ;  /* 0x000000040000795c */ /* 0x000fe20000300000 */
.L_x_18:
[----:B------:R-:W0:Y:S01]  /*16e0*/  S2UR UR5, SR_CgaCtaId ;  /* 0x00000000000579c3 */ /* 0x000e220000008800 */
[----:B------:R-:W-:Y:S01]  /*16f0*/  UMOV UR4, 0x400 ;  /* 0x0000040000047882 */ /* 0x000fe20000000000 */
[----:B------:R-:W-:Y:S02]  /*1700*/  IMAD.U32 R0, RZ, RZ, UR40 ;  /* 0x00000028ff007e24 */ /* 0x000fe4000f8e00ff */
[----:B------:R-:W-:-:S03]  /*1710*/  IMAD.U32 R3, RZ, RZ, UR42 ;  /* 0x0000002aff037e24 */ /* 0x000fc6000f8e00ff */
[----:B------:R-:W-:Y:S01]  /*1720*/  SHF.L.U32 R0, R0, 0x1f, RZ ;  /* 0x0000001f00007819 */ /* 0x000fe200000006ff */
[----:B0-----:R-:W-:-:S06]  /*1730*/  ULEA UR4, UR5, UR4, 0x18 ;  /* 0x0000000405047291 */ /* 0x001fcc000f8ec03f */
[----:B------:R-:W-:-:S04]  /*1740*/  IMAD.U32 R6, RZ, RZ, UR4 ;  /* 0x00000004ff067e24 */ /* 0x000fc8000f8e00ff */
[----:B------:R-:W-:-:S04]  /*1750*/  IMAD R3, R3, 0x8, R6 ;  /* 0x0000000803037824 */ /* 0x000fc800078e0206 */
[----:B------:R0:W1:Y:S01]  /*1760*/  SYNCS.PHASECHK.TRANS64.TRYWAIT P1, [R3+URZ], R0 ;  /* 0x00000000030075a7 */ /* 0x000062000802017f */
[----:B------:R-:W-:Y:S05]  /*1770*/  @!P0 BRA `(.L_x_19) ;  /* 0x0000000000048947 */ /* 0x000fea0003800000 */
[----:B------:R-:W-:Y:S01]  /*1780*/  BPT.TRAP 0x1 ;  /* 0x000000040000795c */ /* 0x000fe20000300000 */
.L_x_19:
[----:B------:R-:W-:-:S05]  /*1790*/  IMAD.U32 R4, RZ, RZ, UR44 ;  /* 0x0000002cff047e24 */ /* 0x000fca000f8e00ff */
[----:B------:R-:W-:Y:S01]  /*17a0*/  ISETP.GE.AND P2, PT, R4, 0x1, PT ;  /* 0x000000010400780c */ /* 0x000fe20003f46270 */
[----:B-1----:R-:W-:-:S12]  /*17b0*/  @P1 BRA `(.L_x_20) ;  /* 0x0000000000081947 */ /* 0x002fd80003800000 */
[----:B------:R-:W1:Y:S02]  /*17c0*/  SYNCS.PHASECHK.TRANS64.TRYWAIT P1, [R3+URZ], R0 ;  /* 0x00000000030075a7 */ /* 0x000e64000802017f */
[----:B-1----:R-:W-:Y:S05]  /*17d0*/  @!P1 BRA `(.L_x_21) ;  /* 0x0000006800409947 */ /* 0x002fea0003800000 */
.L_x_20:
[----:B------:R-:W-:Y:S05]  /*17e0*/  WARPSYNC.ALL ;  /* 0x0000000000007948 */ /* 0x000fea0003800000 */
[----:B------:R-:W-:Y:S01]  /*17f0*/  R2UR UR4, R6 ;  /* 0x00000000060472ca */ /* 0x000fe200000e0000 */
[----:B------:R-:W-:Y:S01]  /*1800*/  ULEA UR5, UR42, UR45, 0xa ;  /* 0x0000002d2a057291 */ /* 0x000fe2000f8e503f */
[----:B------:R-:W-:Y:S01]  /*1810*/  WARPGROUP.ARRIVE ;  /* 0x00000000000079c5 */ /* 0x000fe20000000000 */
[----:B------:R-:W-:Y:S01]  /*1820*/  UMOV UR9, 0x40000040 ;  /* 0x4000004000097882 */ /* 0x000fe20000000000 */
[----:B------:R-:W-:-:S04]  /*1830*/  UMOV UR11, 0x40000040 ;  /* 0x40000040000b7882 */ /* 0x000fc80000000000 */
[----:B------:R-:W-:-:S05]  /*1840*/  UMOV UR8, UR5 ;  /* 0x0000000500087c82 */ /* 0x000fca0008000000 */
[----:B------:R-:W-:-:S04]  /*1850*/  UIADD3 UR4, UR4, 0x18180, URZ ;  /* 0x0001818004047890 */ /* 0x000fc8000fffe03f */
[----:B------:R-:W-:-:S04]  /*1860*/  USHF.R.U32.HI UR4, URZ, 0x4, UR4 ;  /* 0x000000043f047899 */ /* 0x000fc80008011604 */
[----:B------:R-:W-:-:S04]  /*1870*/  ULOP3.LUT UR4, UR4, 0x3fff, URZ, 0xc0, !UPT ;  /* 0x00003fff04047892 */ /* 0x000fc8000f8ec03f */
[----:B------:R-:W-:-:S04]  /*1880*/  ULOP3.LUT UR4, UR4, 0x2000000, URZ, 0xfc, !UPT ;  /* 0x0200000004047892 */ /* 0x000fc8000f8efc3f */
[----:B------:R-:W-:-:S07]  /*1890*/  ULEA UR6, UR42, UR4, 0xa ;  /* 0x000000042a067291 */ /* 0x000fce000f8e503f */
[----:B------:R-:W-:Y:S02]  /*18a0*/  UMOV UR10, UR6 ;  /* 0x00000006000a7c82 */ /* 0x000fe40008000000 */
[----:B------:R-:W-:Y:S01]  /*18b0*/  HGMMA.64x128x16.F32 R24, gdesc[UR8].tnspA.tnspB, RZ, !UPT, gsb0 ;  /* 0x61e00000081879f0 */ /* 0x000fe2000c0008ff */
[----:B------:R-:W-:Y:S02]  /*18c0*/  UIADD3 UR8, UR5, 0x80, URZ ;  /* 0x0000008005087890 */ /* 0x000fe4000fffe03f */
[----:B------:R-:W-:Y:S01]  /*18d0*/  UIADD3 UR10, UR6, 0x80, URZ ;  /* 0x00000080060a7890 */ /* 0x000fe2000fffe03f */
[----:B------:R-:W-:Y:S01]  /*18e0*/  UMOV UR9, 0x40000040 ;  /* 0x4000004000097882 */ /* 0x000fe20000000000 */
[----:B------:R-:W-:Y:S01]  /*18f0*/  UMOV UR11, 0x40000040 ;  /* 0x40000040000b7882 */ /* 0x000fe20000000000 */
[----:B------:R-:W-:Y:S02]  /*1900*/  WARPGROUP.DEPBAR.LE gsb0, 0x0 ;  /* 0x00008000000079c5 */ /* 0x000fe40000010000 */
[----:B------:R-:W-:-:S06]  /*1910*/  WARPGROUP.ARRIVE ;  /* 0x00000000000079c5 */ /* 0x000fcc0000000000 */
[----:B------:R-:W-:Y:S01]  /*1920*/  HGMMA.64x128x16.F32 R24, gdesc[UR8].tnspA.tnspB, R24, gsb0 ;  /* 0x61e00000081879f0 */ /* 0x000fe20008000818 */
        /* <DEDUP_REMOVED lines=13> */
[----:B------:R-:W-:Y:S03]  /*1a00*/  HGMMA.64x128x16.F32 R24, gdesc[UR8].tnspA.tnspB, R24, gsb0 ;  /* 0x61e00000081879f0 */ /* 0x000fe60008000818 */
[----:B------:R-:W-:Y:S02]  /*1a10*/  WARPGROUP.DEPBAR.LE gsb0, 0x0 ;  /* 0x00008000000079c5 */ /* 0x000fe40000010000 */
[----:B------:R-:W-:Y:S05]  /*1a20*/  @!P2 BRA `(.L_x_22) ;  /* 0x000000040028a947 */ /* 0x000fea0003800000 */
[----:B------:R-:W-:Y:S01]  /*1a30*/  UIADD3 UR5, UR42, 0x1, URZ ;  /* 0x000000012a057890 */ /* 0x000fe2000fffe03f */
[----:B01----:R-:W-:Y:S02]  /*1a40*/  IMAD.U32 R0, RZ, RZ, UR44 ;  /* 0x0000002cff007e24 */ /* 0x003fe4000f8e00ff */
[----:B------:R-:W-:Y:S01]  /*1a50*/  IMAD.U32 R3, RZ, RZ, UR42 ;  /* 0x0000002aff037e24 */ /* 0x000fe2000f8e00ff */
[----:B------:R-:W-:-:S04]  /*1a60*/  UISETP.NE.AND UP0, UPT, UR5, 0x6, UPT ;  /* 0x000000060500788c */ /* 0x000fc8000bf05270 */
[----:B------:R-:W-:Y:S02]  /*1a70*/  USEL UR6, URZ, 0x1, UP0 ;  /* 0x000000013f067887 */ /* 0x000fe40008000000 */
[----:B------:R-:W-:Y:S02]  /*1a80*/  USEL UR5, UR5, URZ, UP0 ;  /* 0x0000003f05057287 */ /* 0x000fe40008000000 */
[----:B------:R-:W-:-:S06]  /*1a90*/  ULOP3.LUT UR6, UR40, UR6, URZ, 0x3c, !UPT ;  /* 0x0000000628067292 */ /* 0x000fcc000f8e3c3f */
[----:B------:R-:W-:-:S07]  /*1aa0*/  IMAD.U32 R7, RZ, RZ, UR6 ;  /* 0x00000006ff077e24 */ /* 0x000fce000f8e00ff */
.L_x_29:
[----:B------:R-:W-:Y:S05]  /*1ab0*/  @!P0 BRA `(.L_x_23) ;  /* 0x0000000000048947 */ /* 0x000fea0003800000 */
[----:B------:R-:W-:Y:S01]  /*1ac0*/  BPT.TRAP 0x1 ;  /* 0x000000040000795c */ /* 0x000fe20000300000 */
.L_x_23:
[----:B------:R-:W0:Y:S01]  /*1ad0*/  S2UR UR7, SR_CgaCtaId ;  /* 0x00000000000779c3 */ /* 0x000e220000008800 */
[----:B------:R-:W-:Y:S01]  /*1ae0*/  UMOV UR6, 0x400 ;  /* 0x0000040000067882 */ /* 0x000fe20000000000 */
[----:B------:R-:W-:Y:S01]  /*1af0*/  IMAD.U32 R5, RZ, RZ, UR5 ;  /* 0x00000005ff057e24 */ /* 0x000fe2000f8e00ff */
[----:B------:R-:W-:Y:S01]  /*1b00*/  SHF.L.U32 R4, R7, 0x1f, RZ ;  /* 0x0000001f07047819 */ /* 0x000fe200000006ff */
[----:B0-----:R-:W-:-:S06]  /*1b10*/  ULEA UR6, UR7, UR6, 0x18 ;  /* 0x0000000607067291 */ /* 0x001fcc000f8ec03f */
[----:B------:R-:W-:-:S04]  /*1b20*/  IMAD.U32 R6, RZ, RZ, UR6 ;  /* 0x00000006ff067e24 */ /* 0x000fc8000f8e00ff */
[----:B------:R-:W-:-:S04]  /*1b30*/  IMAD R5, R5, 0x8, R6 ;  /* 0x0000000805057824 */ /* 0x000fc800078e0206 */
[----:B------:R0:W1:Y:S01]  /*1b40*/  SYNCS.PHASECHK.TRANS64.TRYWAIT P1, [R5+URZ], R4 ;  /* 0x00000004050075a7 */ /* 0x000062000802017f */
[----:B------:R-:W-:Y:S05]  /*1b50*/  @!P0 BRA `(.L_x_24) ;  /* 0x0000000000048947 */ /* 0x000fea0003800000 */
[----:B------:R-:W-:Y:S01]  /*1b60*/  BPT.TRAP 0x1 ;  /* 0x000000040000795c */ /* 0x000fe20000300000 */
.L_x_24:
[----:B-1----:R-:W-:Y:S05]  /*1b70*/  @P1 BRA `(.L_x_25) ;  /* 0x0000000000081947 */ /* 0x002fea0003800000 */
[----:B------:R-:W1:Y:S02]  /*1b80*/  SYNCS.PHASECHK.TRANS64.TRYWAIT P1, [R5+URZ], R4 ;  /* 0x00000004050075a7 */ /* 0x000e64000802017f */
[----:B-1----:R-:W-:Y:S05]  /*1b90*/  @!P1 BRA `(.L_x_26) ;  /* 0x0000006400649947 */ /* 0x002fea0003800000 */
.L_x_25:
[----:B------:R-:W-:Y:S01]  /*1ba0*/  ULEA UR6, UR5, UR45, 0xa ;  /* 0x0000002d05067291 */ /* 0x000fe2000f8e503f */
[----:B------:R-:W-:Y:S01]  /*1bb0*/  WARPGROUP.ARRIVE ;  /* 0x00000000000079c5 */ /* 0x000fe20000000000 */
[----:B------:R-:W-:Y:S01]  /*1bc0*/  ULEA UR7, UR5, UR4, 0xa ;  /* 0x0000000405077291 */ /* 0x000fe2000f8e503f */
[----:B------:R-:W-:Y:S01]  /*1bd0*/  UMOV UR9, 0x40000040 ;  /* 0x4000004000097882 */ /* 0x000fe20000000000 */
[----:B------:R-:W-:-:S03]  /*1be0*/  UMOV UR11, 0x40000040 ;  /* 0x40000040000b7882 */ /* 0x000fc60000000000 */
[----:B------:R-:W-:Y:S02]  /*1bf0*/  UMOV UR8, UR6 ;  /* 0x0000000600087c82 */ /* 0x000fe40008000000 */
[----:B------:R-:W-:Y:S02]  /*1c00*/  UMOV UR10, UR7 ;  /* 0x00000007000a7c82 */ /* 0x000fe40008000000 */
[----:B------:R-:W-:Y:S01]  /*1c10*/  HGMMA.64x128x16.F32 R24, gdesc[UR8].tnspA.tnspB, R24, gsb0 ;  /* 0x61e00000081879f0 */ /* 0x000fe20008000818 */
[----:B------:R-:W-:Y:S02]  /*1c20*/  UIADD3 UR8, UR6, 0x80, URZ ;  /* 0x0000008006087890 */ /* 0x000fe4000fffe03f */
[----:B------:R-:W-:Y:S01]  /*1c30*/  UIADD3 UR10, UR7, 0x80, URZ ;  /* 0x00000080070a7890 */ /* 0x000fe2000fffe03f */
[----:B------:R-:W-:Y:S01]  /*1c40*/  UMOV UR9, 0x40000040 ;  /* 0x4000004000097882 */ /* 0x000fe20000000000 */
[----:B------:R-:W-:Y:S01]  /*1c50*/  UMOV UR11, 0x40000040 ;  /* 0x40000040000b7882 */ /* 0x000fe20000000000 */
[----:B------:R-:W-:-:S02]  /*1c60*/  WARPGROUP.DEPBAR.LE gsb0, 0x0 ;  /* 0x00008000000079c5 */ /* 0x000fc40000010000 */
        /* <DEDUP_REMOVED lines=18> */
[----:B------:R-:W-:Y:S01]  /*1d90*/  BPT.TRAP 0x1 ;  /* 0x000000040000795c */ /* 0x000fe20000300000 */
.L_x_27:
[----:B------:R-:W-:-:S13]  /*1da0*/  ISETP.NE.AND P1, PT, R22, RZ, PT ;  /* 0x000000ff1600720c */ /* 0x000fda0003f25270 */
[----:B01----:R-:W-:-:S04]  /*1db0*/  @P1 IMAD R4, R3, 0x8, R6 ;  /* 0x0000000803041824 */ /* 0x003fc800078e0206 */
[----:B------:R-:W-:-:S05]  /*1dc0*/  @P1 VIADD R4, R4, 0x30 ;  /* 0x0000003004041836 */ /* 0x000fca0000000000 */
[----:B------:R-:W-:-:S04]  /*1dd0*/  @P1 PRMT R4, R19, 0x654, R4 ;  /* 0x0000065413041816 */ /* 0x000fc80000000004 */
[----:B------:R0:W-:Y:S01]  /*1de0*/  @P1 SYNCS.ARRIVE.TRANS64.RED.A1T0 RZ, [R4+URZ], RZ ;  /* 0x000000ff04ff19a7 */ /* 0x0001e2000810043f */
[----:B------:R-:W-:-:S13]  /*1df0*/  ISETP.GT.U32.AND P1, PT, R18, 0x1, PT ;  /* 0x000000011200780c */ /* 0x000fda0003f24070 */
[----:B0-----:R-:W-:Y:S05]  /*1e00*/  @P1 BRA `(.L_x_28) ;  /* 0x0000000000041947 */ /* 0x001fea0003800000 */
[----:B------:R-:W-:Y:S01]  /*1e10*/  BPT.TRAP 0x1 ;  /* 0x000000040000795c */ /* 0x000fe20000300000 */
.L_x_28:
[----:B------:R-:W-:Y:S01]  /*1e20*/  UIADD3 UR5, UR5, 0x1, URZ ;  /* 0x0000000105057890 */ /* 0x000fe2000fffe03f */
[C---:B------:R-:W-:Y:S01]  /*1e30*/  ISETP.GT.AND P2, PT, R0.reuse, 0x1, PT ;  /* 0x000000010000780c */ /* 0x040fe20003f44270 */
[----:B------:R-:W-:Y:S02]  /*1e40*/  VIADD R3, R3, 0x1 ;  /* 0x0000000103037836 */ /* 0x000fe40000000000 */
[----:B------:R-:W-:Y:S01]  /*1e50*/  UISETP.NE.AND UP0, UPT, UR5, 0x6, UPT ;  /* 0x000000060500788c */ /* 0x000fe2000bf05270 */
[----:B------:R-:W-:Y:S02]  /*1e60*/  VIADD R0, R0, 0xffffffff ;  /* 0xffffffff00007836 */ /* 0x000fe40000000000 */
[C---:B------:R-:W-:Y:S01]  /*1e70*/  ISETP.NE.AND P1, PT, R3.reuse, 0x6, PT ;  /* 0x000000060300780c */ /* 0x040fe20003f25270 */
[----:B------:R-:W-:Y:S02]  /*1e80*/  USEL UR6, URZ, 0x1, UP0 ;  /* 0x000000013f067887 */ /* 0x000fe40008000000 */
[----:B------:R-:W-:Y:S01]  /*1e90*/  USEL UR5, UR5, URZ, UP0 ;  /* 0x0000003f05057287 */ /* 0x000fe20008000000 */
[----:B------:R-:W-:-:S03]  /*1ea0*/  SEL R3, R3, RZ, P1 ;  /* 0x000000ff03037207 */ /* 0x000fc60000800000 */
[----:B------:R-:W-:Y:S01]  /*1eb0*/  LOP3.LUT R7, R7, UR6, RZ, 0x3c, !PT ;  /* 0x0000000607077c12 */ /* 0x000fe2000f8e3cff */
[----:B------:R-:W-:Y:S07]  /*1ec0*/  @P2 BRA `(.L_x_29) ;  /* 0xfffffff800f82947 */ /* 0x000fee000383ffff */
.L_x_22:
[----:B01----:R-:W0:Y:S02]  /*1ed0*/  LDC R0, c[0x0][0x28c] ;  /* 0x0000a300ff007b82 */ /* 0x003e240000000800 */
[----:B0-----:R-:W-:-:S13]  /*1ee0*/  ISETP.GE.AND P1, PT, R0, 0x1, PT ;  /* 0x000000010000780c */ /* 0x001fda0003f26270 */
[----:B------:R-:W-:Y:S05]  /*1ef0*/  @!P1 BRA `(.L_x_30) ;  /* 0x0000000000449947 */ /* 0x000fea0003800000 */
[----:B------:R-:W-:Y:S05]  /*1f00*/  @!P0 BRA `(.L_x_31) ;  /* 0x0000000000048947 */ /* 0x000fea0003800000 */
[----:B------:R-:W-:Y:S01]  /*1f10*/  BPT.TRAP 0x1 ;  /* 0x000000040000795c */ /* 0x000fe20000300000 */
.L_x_31:
[----:B------:R-:W-:-:S13]  /*1f20*/  ISETP.NE.AND P0, PT, R22, RZ, PT ;  /* 0x000000ff1600720c */ /* 0x000fda0003f05270 */
[----:B------:R-:W-:-:S05]  /*1f30*/  VOTEU.ANY UP0, P0 ;  /* 0x00000000003f7886 */ /* 0x000fca0000000100 */
[----:B------:R-:W-:-:S06]  /*1f40*/  @UP0 UIADD3 UR4, UR44, UR42, URZ ;  /* 0x0000002a2c040290 */ /* 0x000fcc000fffe03f */
[----:B------:R-:W-:Y:S02]  /*1f50*/  IMAD.U32 R4, RZ, RZ, UR4 ;  /* 0x00000004ff047e24 */ /* 0x000fe4000f8e00ff */
[----:B------:R-:W-:Y:S02]  /*1f60*/  IMAD.U32 R3, RZ, RZ, UR4 ;  /* 0x00000004ff037e24 */ /* 0x000fe4000f8e00ff */
[----:B------:R-:W-:-:S05]  /*1f70*/  @P0 IMAD.WIDE.U32 R4, R4, -0x55555555, RZ ;  /* 0xaaaaaaab04040825 */ /* 0x000fca00078e00ff */
[----:B------:R-:W-:-:S05]  /*1f80*/  @P0 SHF.R.U32.HI R0, RZ, 0x2, R5 ;  /* 0x00000002ff000819 */ /* 0x000fca0000011605 */
[----:B------:R-:W-:-:S04]  /*1f90*/  @P0 IMAD R0, R0, -0x6, R3 ;  /* 0xfffffffa00000824 */ /* 0x000fc800078e0203 */
[----:B------:R-:W-:-:S04]  /*1fa0*/  @P0 IMAD R0, R0, 0x8, R6 ;  /* 0x0000000800000824 */ /* 0x000fc800078e0206 */
[----:B------:R-:W-:-:S05]  /*1fb0*/  @P0 VIADD R0, R0, 0x30 ;  /* 0x0000003000000836 */ /* 0x000fca0000000000 */
[----:B------:R-:W-:-:S04]  /*1fc0*/  @P0 PRMT R0, R19, 0x654, R0 ;  /* 0x0000065413000816 */ /* 0x000fc80000000000 */
[----:B------:R0:W-:Y:S01]  /*1fd0*/  @P0 SYNCS.ARRIVE.TRANS64.RED.A1T0 RZ, [R0+URZ], RZ ;  /* 0x000000ff00ff09a7 */ /* 0x0001e2000810043f */
[----:B------:R-:W-:-:S13]  /*1fe0*/  ISETP.GT.U32.AND P0, PT, R18, 0x1, PT ;  /* 0x000000011200780c */ /* 0x000fda0003f04070 */
[----:B0-----:R-:W-:Y:S05]  /*1ff0*/  @P0 BRA `(.L_x_30) ;  /* 0x0000000000040947 */ /* 0x001fea0003800000 */
[----:B------:R-:W-:Y:S01]  /*2000*/  BPT.TRAP 0x1 ;  /* 0x000000040000795c */ /* 0x000fe20000300000 */
.L_x_30:
[----:B------:R-:W-:Y:S01]  /*2010*/  IMAD.SHL.U32 R100, R100, 0x80, RZ ;  /* 0x0000008064647824 */ /* 0x000fe200078e00ff */
[----:B------:R-:W-:Y:S01]  /*2020*/  UIADD3 UR42, UR43, UR42, URZ ;  /* 0x0000002a2b2a7290 */ /* 0x000fe2000fffe03f */
[----:B------:R-:W-:Y:S01]  /*2030*/  SHF.R.S32.HI R11, RZ, 0x1f, R101 ;  /* 0x0000001fff0b7819 */ /* 0x000fe20000011465 */
[----:B------:R-:W-:Y:S01]  /*2040*/  UISETP.GE.U32.AND UP1, UPT, UR43, 0x6, UPT ;  /* 0x000000062b00788c */ /* 0x000fe2000bf26070 */
[----:B------:R-:W-:Y:S01]  /*2050*/  IMAD.SHL.U32 R6, R103, 0x80, RZ ;  /* 0x0000008067067824 */ /* 0x000fe200078e00ff */
[----:B------:R-:W-:Y:S01]  /*2060*/  ULDC UR7, c[0x0][0x288] ;  /* 0x0000a20000077ab9 */ /* 0x000fe20000000800 */
[C---:B------:R-:W-:Y:S01]  /*2070*/  LOP3.LUT R8, R100.reuse, 0x6, R95, 0xf8, !PT ;  /* 0x0000000664087812 */ /* 0x040fe200078ef85f */
[----:B------:R-:W-:Y:S01]  /*2080*/  UISETP.GT.U32.AND UP0, UPT, UR42, 0x5, UPT ;  /* 0x000000052a00788c */ /* 0x000fe2000bf04070 */
[----:B------:R-:W-:Y:S01]  /*2090*/  ISETP.GE.AND P0, PT, R100, UR7, PT ;  /* 0x0000000764007c0c */ /* 0x000fe2000bf06270 */
[----:B------:R-:W-:Y:S01]  /*20a0*/  ULDC.64 UR4, c[0x0][0x5d0] ;  /* 0x0001740000047ab9 */ /* 0x000fe20000000a00 */
[--C-:B------:R-:W-:Y:S01]  /*20b0*/  SHF.R.S32.HI R9, RZ, 0x1f, R8.reuse ;  /* 0x0000001fff097819 */ /* 0x100fe20000011408 */
[----:B------:R-:W-:Y:S01]  /*20c0*/  ULDC UR10, c[0x0][0x284] ;  /* 0x0000a100000a7ab9 */ /* 0x000fe20000000800 */
[----:B------:R-:W-:Y:S01]  /*20d0*/  IMAD R0, R11, UR4, RZ ;  /* 0x000000040b007c24 */ /* 0x000fe2000f8e02ff */
[----:B------:R-:W-:Y:S01]  /*20e0*/  UISETP.LT.U32.AND UP0, UPT, UR43, 0x6, UP0 ;  /* 0x000000062b00788c */ /* 0x000fe20008701070 */
[----:B------:R-:W-:Y:S01]  /*20f0*/  ISETP.GE.OR P0, PT, R6, UR10, P0 ;  /* 0x0000000a06007c0c */ /* 0x000fe20008706670 */
[----:B------:R-:W-:Y:S01]  /*2100*/  IMAD.WIDE.U32 R4, R101, UR4, R8 ;  /* 0x0000000465047c25 */ /* 0x000fe2000f8e0008 */
[----:B------:R-:W-:Y:S01]  /*2110*/  ULDC.64 UR8, c[0x0][0x5c8] ;  /* 0x0001720000087ab9 */ /* 0x000fe20000000a00 */
[----:B------:R-:W-:-:S02]  /*2120*/  USEL UR6, URZ, 0x1, !UP0 ;  /* 0x000000013f067887 */ /* 0x000fc4000c000000 */
[----:B------:R-:W-:Y:S01]  /*2130*/  IMAD R3, R101, UR5, R0 ;  /* 0x0000000565037c24 */ /* 0x000fe2000f8e0200 */
[----:B------:R-:W-:Y:S01]  /*2140*/  @UP1 UIMAD.WIDE.U32 UR4, UR42, -0x55555555, URZ ;  /* 0xaaaaaaab2a0418a5 */ /* 0x000fe2000f8e003f */
[----:B------:R-:W-:Y:S01]  /*2150*/  IMAD.WIDE R104, R103, 0x80, R88 ;  /* 0x0000008067687825 */ /* 0x000fe200078e0258 */
[----:B------:R-:W-:Y:S02]  /*2160*/  ULOP3.LUT UR40, UR40, UR6, URZ, 0x3c, !UPT ;  /* 0x0000000628287292 */ /* 0x000fe4000f8e3c3f */
[----:B------:R-:W-:Y:S01]  /*2170*/  @UP1 USHF.R.U32.HI UR4, URZ, 0x2, UR5 ;  /* 0x000000023f041899 */ /* 0x000fe20008011605 */
[----:B------:R-:W-:Y:S02]  /*2180*/  IMAD.IADD R5, R5, 0x1, R3 ;  /* 0x0000000105057824 */ /* 0x000fe400078e0203 */
[----:B------:R-:W-:Y:S01]  /*2190*/  IMAD R3, R105, UR8, RZ ;  /* 0x0000000869037c24 */ /* 0x000fe2000f8e02ff */
[----:B------:R-:W-:Y:S01]  /*21a0*/  @UP1 ULOP3.LUT UR40, UR40, 0x1, UR4, 0x78, !UPT ;  /* 0x0000000128281892 */ /* 0x000fe2000f8e7804 */
[----:B------:R-:W-:-:S04]  /*21b0*/  IMAD.WIDE.U32 R106, R104, UR8, R4 ;  /* 0x00000008686a7c25 */ /* 0x000fc8000f8e0004 */
[----:B------:R-:W-:Y:S02]  /*21c0*/  IMAD R7, R104, UR9, R3 ;  /* 0x0000000968077c24 */ /* 0x000fe4000f8e0203 */
[----:B------:R-:W-:Y:S01]  /*21d0*/  IMAD.MOV.U32 R0, RZ, RZ, -0x1 ;  /* 0xffffffffff007424 */ /* 0x000fe200078e00ff */
[----:B------:R-:W-:Y:S06]  /*21e0*/  @P0 BRA `(.L_x_32) ;  /* 0x00000040001c0947 */ /* 0x000fec0003800000 */
[----:B-----5:R-:W-:Y:S01]  /*21f0*/  FSETP.NEU.AND P0, PT, R90, RZ, PT ;  /* 0x000000ff5a00720b */ /* 0x020fe20003f0d000 */
[----:B------:R-:W-:Y:S01]  /*2200*/  IMAD.IADD R4, R94, 0x1, -R100 ;  /* 0x000000015e047824 */ /* 0x000fe200078e0a64 */
[----:B------:R-:W-:Y:S01]  /*2210*/  BSSY B0, `(.L_x_32) ;  /* 0x0000404000007945 */ /* 0x000fe20003800000 */
[----:B------:R-:W-:Y:S02]  /*2220*/  IMAD.IADD R3, R99, 0x1, -R6 ;  /* 0x0000000163037824 */ /* 0x000fe400078e0a06 */
[----:B------:R-:W-:Y:S01]  /*2230*/  IMAD.IADD R103, R107, 0x1, R7 ;  /* 0x000000016b677824 */ /* 0x000fe200078e0207 */
[----:B------:R-:W-:-:S04]  /*2240*/  ISETP.GT.AND P2, PT, R4, RZ, PT ;  /* 0x000000ff0400720c */ /* 0x000fc80003f44270 */
[----:B------:R-:W-:-:S03]  /*2250*/  ISETP.GT.AND P1, PT, R3, RZ, P2 ;  /* 0x000000ff0300720c */ /* 0x000fc60001724270 */
[----:B------:R-:W-:Y:S10]  /*2260*/  @!P0 BRA `(.L_x_33) ;  /* 0x0000002c00288947 */ /* 0x000ff40003800000 */
[----:B------:R-:W0:Y:S01]  /*2270*/  LDC.64 R110, c[0x0][0x5b8] ;  /* 0x00016e00ff6e7b82 */ /* 0x000e220000000a00 */
[----:B------:R-:W-:-:S07]  /*2280*/  ULDC.64 UR4, c[0x0][0x5c0] ;  /* 0x0001700000047ab9 */ /* 0x000fce0000000a00 */
[----:B------:R-:W1:Y:S08]  /*2290*/  LDC.64 R112, c[0x0][0x5b0] ;  /* 0x00016c00ff707b82 */ /* 0x000e700000000a00 */
[----:B------:R-:W2:Y:S01]  /*22a0*/  LDC.64 R114, c[0x0][0x5a8] ;  /* 0x00016a00ff727b82 */ /* 0x000ea20000000a00 */
[-C--:B0-----:R-:W-:Y:S02]  /*22b0*/  IMAD R6, R11, R110.reuse, RZ ;  /* 0x0000006e0b067224 */ /* 0x081fe400078e02ff */
[----:B------:R-:W-:-:S04]  /*22c0*/  IMAD.WIDE.U32 R108, R101, R110, R8 ;  /* 0x0000006e656c7225 */ /* 0x000fc800078e0008 */
[----:B------:R-:W-:Y:S02]  /*22d0*/  IMAD R107, R101, R111, R6 ;  /* 0x0000006f656b7224 */ /* 0x000fe400078e0206 */
[-C--:B-1----:R-:W-:Y:S02]  /*22e0*/  IMAD R5, R105, R112.reuse, RZ ;  /* 0x0000007069057224 */ /* 0x082fe400078e02ff */
[----:B------:R-:W-:Y:S02]  /*22f0*/  IMAD.IADD R13, R109, 0x1, R107 ;  /* 0x000000016d0d7824 */ /* 0x000fe400078e026b */
[----:B------:R-:W-:Y:S02]  /*2300*/  IMAD.MOV.U32 R12, RZ, RZ, R108 ;  /* 0x000000ffff0c7224 */ /* 0x000fe400078e006c */
[C---:B------:R-:W-:Y:S02]  /*2310*/  IMAD R111, R104.reuse, R113, R5 ;  /* 0x00000071686f7224 */ /* 0x040fe400078e0205 */
[----:B------:R-:W-:-:S04]  /*2320*/  IMAD.WIDE.U32 R6, R104, R112, R12 ;  /* 0x0000007068067225 */ /* 0x000fc800078e000c */
[----:B------:R-:W-:Y:S01]  /*2330*/  IMAD.IADD R5, R7, 0x1, R111 ;  /* 0x0000000107057824 */ /* 0x000fe200078e026f */
[----:B--2---:R-:W-:-:S04]  /*2340*/  LEA R14, P0, R6, R114, 0x1 ;  /* 0x00000072060e7211 */ /* 0x004fc800078008ff */
[----:B------:R-:W-:-:S05]  /*2350*/  LEA.HI.X R15, R6, R115, R5, 0x1, P0 ;  /* 0x00000073060f7211 */ /* 0x000fca00000f0c05 */
[----:B------:R0:W2:Y:S01]  /*2360*/  @P1 LDG.E.LTC128B.U16 R5, desc[UR36][R14.64] ;  /* 0x000000240e051981 */ /* 0x0000a2000c1e1520 */
[----:B------:R-:W-:Y:S01]  /*2370*/  LEA R10, P0, R106, UR4, 0x1 ;  /* 0x000000046a0a7c11 */ /* 0x000fe2000f8008ff */
[----:B------:R-:W-:Y:S01]  /*2380*/  IMAD.WIDE.U32 R6, R104, R112, R8 ;  /* 0x0000007068067225 */ /* 0x000fe200078e0008 */
[----:B------:R-:W-:Y:S03]  /*2390*/  BSSY B1, `(.L_x_34) ;  /* 0x0000012000017945 */ /* 0x000fe60003800000 */
[----:B------:R-:W-:Y:S02]  /*23a0*/  IMAD.IADD R7, R111, 0x1, R7 ;  /* 0x000000016f077824 */ /* 0x000fe400078e0207 */
[----:B------:R-:W-:Y:S01]  /*23b0*/  IMAD.WIDE.U32 R20, R101, R110, R6 ;  /* 0x0000006e65147225 */ /* 0x000fe200078e0006 */
[----:B0-----:R-:W-:-:S03]  /*23c0*/  SHF.L.U64.HI R15, R112, 0x3, R113 ;  /* 0x00000003700f7819 */ /* 0x001fc60000010271 */
[----:B------:R-:W-:Y:S01]  /*23d0*/  IMAD.IADD R7, R107, 0x1, R21 ;  /* 0x000000016b077824 */ /* 0x000fe200078e0215 */
[----:B------:R-:W-:Y:S01]  /*23e0*/  LEA R6, P4, R20, R114, 0x1 ;  /* 0x0000007214067211 */ /* 0x000fe200078808ff */
[----:B------:R-:W-:-:S03]  /*23f0*/  IMAD.SHL.U32 R14, R112, 0x8, RZ ;  /* 0x00000008700e7824 */ /* 0x000fc600078e00ff */
[----:B------:R-:W-:Y:S01]  /*2400*/  LEA.HI.X R7, R20, R115, R7, 0x1, P4 ;  /* 0x0000007314077211 */ /* 0x000fe200020f0c07 */
[----:B--2---:R-:W-:-:S05]  /*2410*/  HADD2.F32 R11, -RZ, R5.H0_H0 ;  /* 0x20000005ff0b7230 */ /* 0x004fca0000004100 */
[----:B------:R-:W-:-:S04]  /*2420*/  FMUL R11, R11, R90 ;  /* 0x0000005a0b0b7220 */ /* 0x000fc80000400000 */
[----:B------:R-:W-:Y:S01]  /*2430*/  FFMA R24, R24, R23, R11 ;  /* 0x0000001718187223 */ /* 0x000fe2000000000b */
[----:B------:R-:W-:Y:S02]  /*2440*/  LEA.HI.X R11, R106, UR5, R103, 0x1, P0 ;  /* 0x000000056a0b7c11 */ /* 0x000fe400080f0c67 */
[----:B------:R-:W-:Y:S02]  /*2450*/  ISETP.GT.AND P0, PT, R4, 0x1, PT ;  /* 0x000000010400780c */ /* 0x000fe40003f04270 */
[----:B------:R-:W-:Y:S02]  /*2460*/  F2FP.F16.F32.PACK_AB R24, RZ, R24 ;  /* 0x00000018ff18723e */ /* 0x000fe400000000ff */
[----:B------:R-:W-:-:S03]  /*2470*/  ISETP.GT.AND P3, PT, R3, RZ, P0 ;  /* 0x000000ff0300720c */ /* 0x000fc60000764270 */
[----:B------:R0:W-:Y:S10]  /*2480*/  @P1 STG.E.U16 desc[UR36][R10.64], R24 ;  /* 0x000000180a001986 */ /* 0x0001f4000c101524 */
[----:B------:R-:W-:Y:S05]  /*2490*/  @!P3 BRA `(.L_x_35) ;  /* 0x000000000004b947 */ /* 0x000fea0003800000 */
[----:B------:R1:W5:Y:S02]  /*24a0*/  LDG.E.LTC128B.U16 R5, desc[UR36][R6.64+0x2] ;  /* 0x0000022406057981 */ /* 0x000364000c1e1520 */
.L_x_35:
[----:B------:R-:W-:Y:S05]  /*24b0*/  BSYNC B1 ;  /* 0x0000000000017941 */ /* 0x000fea0003800000 */
.L_x_34:
[----:B-----5:R-:W-:Y:S01]  /*24c0*/  HADD2.F32 R103, -RZ, R5.H0_H0 ;  /* 0x20000005ff677230 */ /* 0x020fe20000004100 */
[----:B------:R-:W-:Y:S01]  /*24d0*/  ISETP.GT.AND P2, PT, R3, 0x8, P2 ;  /* 0x000000080300780c */ /* 0x000fe20001744270 */
[----:B------:R-:W-:Y:S01]  /*24e0*/  IMAD.WIDE.U32 R20, R104, R112, R14 ;  /* 0x0000007068147225 */ /* 0x000fe200078e000e */
[----:B0-----:R-:W-:-:S03]  /*24f0*/  PRMT R24, R5, 0x7610, R24 ;  /* 0x0000761005187816 */ /* 0x001fc60000000018 */
[----:B------:R-:W-:Y:S01]  /*2500*/  FMUL R12, R103, R90 ;  /* 0x0000005a670c7220 */ /* 0x000fe20000400000 */
[----:B------:R-:W-:Y:S01]  /*2510*/  IMAD.IADD R111, R111, 0x1, R21 ;  /* 0x000000016f6f7824 */ /* 0x000fe200078e0215 */
[----:B------:R-:W-:Y:S02]  /*2520*/  IADD3 R108, P1, R108, R20, RZ ;  /* 0x000000146c6c7210 */ /* 0x000fe40007f3e0ff */
[----:B------:R-:W-:-:S03]  /*2530*/  FFMA R12, R25, R23, R12 ;  /* 0x00000017190c7223 */ /* 0x000fc6000000000c */
[----:B------:R-:W-:Y:S01]  /*2540*/  IMAD.X R13, R111, 0x1, R13, P1 ;  /* 0x000000016f0d7824 */ /* 0x000fe200008e060d */
[C---:B------:R-:W-:Y:S02]  /*2550*/  LEA R14, P1, R108.reuse, R114, 0x1 ;  /* 0x000000726c0e7211 */ /* 0x040fe400078208ff */
[----:B------:R-:W-:Y:S02]  /*2560*/  F2FP.F16.F32.PACK_AB R12, RZ, R12 ;  /* 0x0000000cff0c723e */ /* 0x000fe400000000ff */
[----:B------:R-:W-:Y:S02]  /*2570*/  LEA.HI.X R15, R108, R115, R13, 0x1, P1 ;  /* 0x000000736c0f7211 */ /* 0x000fe400008f0c0d */
[----:B------:R-:W-:-:S05]  /*2580*/  PRMT R21, R12, 0x7610, R21 ;  /* 0x000076100c157816 */ /* 0x000fca0000000015 */
[----:B------:R0:W-:Y:S04]  /*2590*/  @P3 STG.E.U16 desc[UR36][R10.64+0x2], R21 ;  /* 0x000002150a003986 */ /* 0x0001e8000c101524 */
[----:B------:R-:W2:Y:S01]  /*25a0*/  @P2 LDG.E.LTC128B.U16 R24, desc[UR36][R14.64] ;  /* 0x000000240e182981 */ /* 0x000ea2000c1e1520 */
[----:B------:R-:W-:Y:S01]  /*25b0*/  IADD3 R20, P1, R8, R20, RZ ;  /* 0x0000001408147210 */ /* 0x000fe20007f3e0ff */
[----:B------:R-:W-:Y:S01]  /*25c0*/  BSSY B1, `(.L_x_36) ;  /* 0x0000011000017945 */ /* 0x000fe20003800000 */
[----:B------:R-:W-:Y:S02]  /*25d0*/  SHF.L.U64.HI R13, R91, 0x1, R92 ;  /* 0x000000015b0d7819 */ /* 0x000fe4000001025c */
[----:B------:R-:W-:Y:S01]  /*25e0*/  ISETP.GT.AND P0, PT, R3, 0x8, P0 ;  /* 0x000000080300780c */ /* 0x000fe20000704270 */
[----:B0-----:R-:W-:Y:S01]  /*25f0*/  IMAD.X R21, R9, 0x1, R111, P1 ;  /* 0x0000000109157824 */ /* 0x001fe200008e066f */
[----:B------:R-:W-:Y:S01]  /*2600*/  LEA R12, P1, R91, R10, 0x1 ;  /* 0x0000000a5b0c7211 */ /* 0x000fe200078208ff */
[----:B------:R-:W-:-:S04]  /*2610*/  IMAD.WIDE.U32 R20, R101, R110, R20 ;  /* 0x0000006e65147225 */ /* 0x000fc800078e0014 */
[----:B------:R-:W-:Y:S01]  /*2620*/  IMAD.X R13, R13, 0x1, R11, P1 ;  /* 0x000000010d0d7824 */ /* 0x000fe200008e060b */
[----:B------:R-:W-:Y:S01]  /*2630*/  LEA R8, P3, R20, R114, 0x1 ;  /* 0x0000007214087211 */ /* 0x000fe200078608ff */
[----:B------:R-:W-:-:S05]  /*2640*/  IMAD.IADD R9, R107, 0x1, R21 ;  /* 0x000000016b097824 */ /* 0x000fca00078e0215 */
[----:B------:R-:W-:Y:S01]  /*2650*/  LEA.HI.X R9, R20, R115, R9, 0x1, P3 ;  /* 0x0000007314097211 */ /* 0x000fe200018f0c09 */
[----:B--2---:R-:W-:-:S05]  /*2660*/  HADD2.F32 R5, -RZ, R24.H0_H0 ;  /* 0x20000018ff057230 */ /* 0x004fca0000004100 */
[----:B------:R-:W-:-:S04]  /*2670*/  FMUL R5, R5, R90 ;  /* 0x0000005a05057220 */ /* 0x000fc80000400000 */
[----:B------:R-:W-:-:S05]  /*2680*/  FFMA R5, R26, R23, R5 ;  /* 0x000000171a057223 */ /* 0x000fca0000000005 */
[----:B------:R-:W-:-:S05]  /*2690*/  F2FP.F16.F32.PACK_AB R5, RZ, R5 ;  /* 0x00000005ff05723e */ /* 0x000fca00000000ff */
[----:B------:R0:W-:Y:S01]  /*26a0*/  @P2 STG.E.U16 desc[UR36][R12.64], R5 ;  /* 0x000000050c002986 */ /* 0x0001e2000c101524 */
[----:B------:R-:W-:Y:S05]  /*26b0*/  @!P0 BRA `(.L_x_37) ;  /* 0x0000000000048947 */ /* 0x000fea0003800000 */
[----:B------:R2:W5:Y:S02]  /*26c0*/  LDG.E.LTC128B.U16 R24, desc[UR36][R8.64+0x2] ;  /* 0x0000022408187981 */ /* 0x000564000c1e1520 */
.L_x_37:
[----:B------:R-:W-:Y:S05]  /*26d0*/  BSYNC B1 ;  /* 0x0000000000017941 */ /* 0x000fea0003800000 */
.L_x_36:
[----:B0----5:R-:W-:Y:S01]  /*26e0*/  HADD2.F32 R5, -RZ, R24.H0_H0 ;  /* 0x20000018ff057230 */ /* 0x021fe20000004100 */
[----:B------:R-:W-:Y:S01]  /*26f0*/  ISETP.GT.AND P1, PT, R4, 0x8, PT ;  /* 0x000000080400780c */ /* 0x000fe20003f24270 */
[----:B------:R-:W-:Y:S03]  /*2700*/  BSSY B1, `(.L_x_38) ;  /* 0x0000008000017945 */ /* 0x000fe60003800000 */
[----:B------:R-:W-:Y:S01]  /*2710*/  FMUL R14, R5, R90 ;  /* 0x0000005a050e7220 */ /* 0x000fe20000400000 */
[----:B------:R-:W-:-:S03]  /*2720*/  ISETP.GT.AND P2, PT, R3, RZ, P1 ;  /* 0x000000ff0300720c */ /* 0x000fc60000f44270 */
[----:B------:R-:W-:-:S05]  /*2730*/  FFMA R14, R27, R23, R14 ;  /* 0x000000171b0e7223 */ /* 0x000fca000000000e */
[----:B------:R-:W-:-:S05]  /*2740*/  F2FP.F16.F32.PACK_AB R14, RZ, R14 ;  /* 0x0000000eff0e723e */ /* 0x000fca00000000ff */
[----:B------:R0:W-:Y:S01]  /*2750*/  @P0 STG.E.U16 desc[UR36][R12.64+0x2], R14 ;  /* 0x0000020e0c000986 */ /* 0x0001e2000c101524 */
[----:B------:R-:W-:Y:S05]  /*2760*/  @!P2 BRA `(.L_x_39) ;  /* 0x000000000004a947 */ /* 0x000fea0003800000 */
[----:B------:R3:W5:Y:S02]  /*2770*/  LDG.E.LTC128B.U16 R24, desc[UR36][R6.64+0x10] ;  /* 0x0000102406187981 */ /* 0x000764000c1e1520 */
.L_x_39:
[----:B------:R-:W-:Y:S05]  /*2780*/  BSYNC B1 ;  /* 0x0000000000017941 */ /* 0x000fea0003800000 */
.L_x_38:
[----:B-----5:R-:W-:Y:S01]  /*2790*/  HADD2.F32 R5, -RZ, R24.H0_H0 ;  /* 0x20000018ff057230 */ /* 0x020fe20000004100 */
        /* <DEDUP_REMOVED lines=9> */
.L_x_41:
[----:B------:R-:W-:Y:S05]  /*2830*/  BSYNC B1 ;  /* 0x0000000000017941 */ /* 0x000fea0003800000 */
.L_x_40:
[----:B----45:R-:W-:Y:S01]  /*2840*/  HADD2.F32 R5, -RZ, R24.H0_H0 ;  /* 0x20000018ff057230 */ /* 0x030fe20000004100 */
[----:B------:R-:W-:Y:S01]  /*2850*/  ISETP.GT.AND P1, PT, R3, 0x8, P1 ;  /* 0x000000080300780c */ /* 0x000fe20000f24270 */
[----:B------:R-:W-:Y:S03]  /*2860*/  BSSY B1, `(.L_x_42) ;  /* 0x0000007000017945 */ /* 0x000fe60003800000 */
[----:B0-----:R-:W-:-:S04]  /*2870*/  FMUL R14, R5, R90 ;  /* 0x0000005a050e7220 */ /* 0x001fc80000400000 */
[----:B------:R-:W-:-:S05]  /*2880*/  FFMA R14, R29, R23, R14 ;  /* 0x000000171d0e7223 */ /* 0x000fca000000000e */
[----:B------:R-:W-:-:S05]  /*2890*/  F2FP.F16.F32.PACK_AB R14, RZ, R14 ;  /* 0x0000000eff0e723e */ /* 0x000fca00000000ff */
[----:B------:R0:W-:Y:S01]  /*28a0*/  @P3 STG.E.U16 desc[UR36][R10.64+0x12], R14 ;  /* 0x0000120e0a003986 */ /* 0x0001e2000c101524 */
[----:B------:R-:W-:Y:S05]  /*28b0*/  @!P1 BRA `(.L_x_43) ;  /* 0x0000000000049947 */ /* 0x000fea0003800000 */
[----:B------:R4:W5:Y:S02]  /*28c0*/  LDG.E.LTC128B.U16 R24, desc[UR36][R8.64+0x10] ;  /* 0x0000102408187981 */ /* 0x000964000c1e1520 */
.L_x_43:
[----:B------:R-:W-:Y:S05]  /*28d0*/  BSYNC B1 ;  /* 0x0000000000017941 */ /* 0x000fea0003800000 */
.L_x_42:
[----:B-----5:R-:W-:Y:S01]  /*28e0*/  HADD2.F32 R5, -RZ, R24.H0_H0 ;  /* 0x20000018ff057230 */ /* 0x020fe20000004100 */
[----:B------:R-:W-:Y:S01]  /*28f0*/  ISETP.GT.AND P0, PT, R3, 0x8, P0 ;  /* 0x000000080300780c */ /* 0x000fe20000704270 */
[----:B------:R-:W-:Y:S03]  /*2900*/  BSSY B1, `(.L_x_44) ;  /* 0x0000007000017945 */ /* 0x000fe60003800000 */
[----:B------:R-:W-:-:S04]  /*2910*/  FMUL R5, R5, R90 ;  /* 0x0000005a05057220 */ /* 0x000fc80000400000 */
[----:B------:R-:W-:-:S05]  /*2920*/  FFMA R5, R30, R23, R5 ;  /* 0x000000171e057223 */ /* 0x000fca0000000005 */
[----:B------:R-:W-:-:S05]  /*2930*/  F2FP.F16.F32.PACK_AB R5, RZ, R5 ;  /* 0x00000005ff05723e */ /* 0x000fca00000000ff */
[----:B------:R0:W-:Y:S01]  /*2940*/  @P1 STG.E.U16 desc[UR36][R12.64+0x10], R5 ;  /* 0x000010050c001986 */ /* 0x0001e2000c101524 */
[----:B------:R-:W-:Y:S05]  /*2950*/  @!P0 BRA `(.L_x_45) ;  /* 0x0000000000048947 */ /* 0x000fea0003800000 */
[----:B------:R0:W5:Y:S02]  /*2960*/  LDG.E.LTC128B.U16 R24, desc[UR36][R8.64+0x12] ;  /* 0x0000122408187981 */ /* 0x000164000c1e1520 */
.L_x_45:
[----:B------:R-:W-:Y:S05]  /*2970*/  BSYNC B1 ;  /* 0x0000000000017941 */ /* 0x000fea0003800000 */
.L_x_44:
        /* <DEDUP_REMOVED lines=10> */
.L_x_47:
[----:B------:R-:W-:Y:S05]  /*2a20*/  BSYNC B1 ;  /* 0x0000000000017941 */ /* 0x000fea0003800000 */
.L_x_46:
        /* <DEDUP_REMOVED lines=10> */
.L_x_49:
[----:B------:R-:W-:Y:S05]  /*2ad0*/  BSYNC B1 ;  /* 0x0000000000017941 */ /* 0x000fea0003800000 */
.L_x_48:
[----:B0----5:R-:W-:Y:S01]  /*2ae0*/  HADD2.F32 R5, -RZ, R24.H0_H0 ;  /* 0x20000018ff057230 */ /* 0x021fe20000004100 */
        /* <DEDUP_REMOVED lines=8> */
.L_x_51:
[----:B------:R-:W-:Y:S05]  /*2b70*/  BSYNC B1 ;  /* 0x0000000000017941 */ /* 0x000fea0003800000 */
.L_x_50:
        /* <DEDUP_REMOVED lines=9> */
.L_x_53:
[----:B------:R-:W-:Y:S05]  /*2c10*/  BSYNC B1 ;  /* 0x0000000000017941 */ /* 0x000fea0003800000 */
.L_x_52:
        /* <DEDUP_REMOVED lines=10> */
.L_x_55:
[----:B------:R-:W-:Y:S05]  /*2cc0*/  BSYNC B1 ;  /* 0x0000000000017941 */ /* 0x000fea0003800000 */
.L_x_54:
        /* <DEDUP_REMOVED lines=10> */
.L_x_57:
[----:B------:R-:W-:Y:S05]  /*2d70*/  BSYNC B1 ;  /* 0x0000000000017941 */ /* 0x000fea0003800000 */
.L_x_56:
        /* <DEDUP_REMOVED lines=9> */
.L_x_59:
[----:B------:R-:W-:Y:S05]  /*2e10*/  BSYNC B1 ;  /* 0x0000000000017941 */ /* 0x000fea0003800000 */
.L_x_58:
        /* <DEDUP_REMOVED lines=9> */
.L_x_61:
[----:B------:R-:W-:Y:S05]  /*2eb0*/  BSYNC B1 ;  /* 0x0000000000017941 */ /* 0x000fea0003800000 */
.L_x_60:
        /* <DEDUP_REMOVED lines=10> */
.L_x_63:
[----:B------:R-:W-:Y:S05]  /*2f60*/  BSYNC B1 ;  /* 0x0000000000017941 */ /* 0x000fea0003800000 */
.L_x_62:
        /* <DEDUP_REMOVED lines=10> */
.L_x_65:
[----:B------:R-:W-:Y:S05]  /*3010*/  BSYNC B1 ;  /* 0x0000000000017941 */ /* 0x000fea0003800000 */
.L_x_64:
        /* <DEDUP_REMOVED lines=9> */
.L_x_67:
[----:B------:R-:W-:Y:S05]  /*30b0*/  BSYNC B1 ;  /* 0x0000000000017941 */ /* 0x000fea0003800000 */
.L_x_66:
        /* <DEDUP_REMOVED lines=9> */
.L_x_69:
[----:B------:R-:W-:Y:S05]  /*3150*/  BSYNC B1 ;  /* 0x0000000000017941 */ /* 0x000fea0003800000 */
.L_x_68:
        /* <DEDUP_REMOVED lines=10> */
.L_x_71:
[----:B------:R-:W-:Y:S05]  /*3200*/  BSYNC B1 ;  /* 0x0000000000017941 */ /* 0x000fea0003800000 */
.L_x_70:
        /* <DEDUP_REMOVED lines=10> */
.L_x_73:
[----:B------:R-:W-:Y:S05]  /*32b0*/  BSYNC B1 ;  /* 0x0000000000017941 */ /* 0x000fea0003800000 */
.L_x_72:
        /* <DEDUP_REMOVED lines=9> */
.L_x_75:
[----:B------:R-:W-:Y:S05]  /*3350*/  BSYNC B1 ;  /* 0x0000000000017941 */ /* 0x000fea0003800000 */
.L_x_74:
        /* <DEDUP_REMOVED lines=9> */
.L_x_77:
[----:B------:R-:W-:Y:S05]  /*33f0*/  BSYNC B1 ;  /* 0x0000000000017941 */ /* 0x000fea0003800000 */
.L_x_76:
        /* <DEDUP_REMOVED lines=10> */
.L_x_79:
[----:B------:R-:W-:Y:S05]  /*34a0*/  BSYNC B1 ;  /* 0x0000000000017941 */ /* 0x000fea0003800000 */
.L_x_78:
        /* <DEDUP_REMOVED lines=10> */
.L_x_81:
[----:B------:R-:W-:Y:S05]  /*3550*/  BSYNC B1 ;  /* 0x0000000000017941 */ /* 0x000fea0003800000 */
.L_x_80:
        /* <DEDUP_REMOVED lines=9> */
.L_x_83:
[----:B------:R-:W-:Y:S05]  /*35f0*/  BSYNC B1 ;  /* 0x0000000000017941 */ /* 0x000fea0003800000 */
.L_x_82:
        /* <DEDUP_REMOVED lines=9> */
.L_x_85:
[----:B------:R-:W-:Y:S05]  /*3690*/  BSYNC B1 ;  /* 0x0000000000017941 */ /* 0x000fea0003800000 */
.L_x_84:
        /* <DEDUP_REMOVED lines=10> */
.L_x_87:
[----:B------:R-:W-:Y:S05]  /*3740*/  BSYNC B1 ;  /* 0x0000000000017941 */ /* 0x000fea0003800000 */
.L_x_86:
        /* <DEDUP_REMOVED lines=10> */
.L_x_89:
[----:B------:R-:W-:Y:S05]  /*37f0*/  BSYNC B1 ;  /* 0x0000000000017941 */ /* 0x000fea0003800000 */
.L_x_88:
        /* <DEDUP_REMOVED lines=9> */
.L_x_91:
[----:B------:R-:W-:Y:S05]  /*3890*/  BSYNC B1 ;  /* 0x0000000000017941 */ /* 0x000fea0003800000 */
.L_x_90:
        /* <DEDUP_REMOVED lines=9> */
.L_x_93:
[----:B------:R-:W-:Y:S05]  /*3930*/  BSYNC B1 ;  /* 0x0000000000017941 */ /* 0x000fea0003800000 */
.L_x_92:
        /* <DEDUP_REMOVED lines=10> */
.L_x_95:
[----:B------:R-:W-:Y:S05]  /*39e0*/  BSYNC B1 ;  /* 0x0000000000017941 */ /* 0x000fea0003800000 */
.L_x_94:
        /* <DEDUP_REMOVED lines=10> */
.L_x_97:
[----:B------:R-:W-:Y:S05]  /*3a90*/  BSYNC B1 ;  /* 0x0000000000017941 */ /* 0x000fea0003800000 */
.L_x_96:
        /* <DEDUP_REMOVED lines=9> */
.L_x_99:
[----:B------:R-:W-:Y:S05]  /*3b30*/  BSYNC B1 ;  /* 0x0000000000017941 */ /* 0x000fea0003800000 */
.L_x_98:
        /* <DEDUP_REMOVED lines=9> */
.L_x_101:
[----:B------:R-:W-:Y:S05]  /*3bd0*/  BSYNC B1 ;  /* 0x0000000000017941 */ /* 0x000fea0003800000 */
.L_x_100:
        /* <DEDUP_REMOVED lines=10> */
.L_x_103:
[----:B------:R-:W-:Y:S05]  /*3c80*/  BSYNC B1 ;  /* 0x0000000000017941 */ /* 0x000fea0003800000 */
.L_x_102:
        /* <DEDUP_REMOVED lines=10> */
.L_x_105:
[----:B------:R-:W-:Y:S05]  /*3d30*/  BSYNC B1 ;  /* 0x0000000000017941 */ /* 0x000fea0003800000 */
.L_x_104:
        /* <DEDUP_REMOVED lines=9> */
.L_x_107:
[----:B------:R-:W-:Y:S05]  /*3dd0*/  BSYNC B1 ;  /* 0x0000000000017941 */ /* 0x000fea0003800000 */
.L_x_106:
        /* <DEDUP_REMOVED lines=9> */
.L_x_109:
[----:B------:R-:W-:Y:S05]  /*3e70*/  BSYNC B1 ;  /* 0x0000000000017941 */ /* 0x000fea0003800000 */
.L_x_108:
        /* <DEDUP_REMOVED lines=10> */
.L_x_111:
[----:B------:R-:W-:Y:S05]  /*3f20*/  BSYNC B1 ;  /* 0x0000000000017941 */ /* 0x000fea0003800000 */
.L_x_110:
        /* <DEDUP_REMOVED lines=10> */
.L_x_113:
[----:B------:R-:W-:Y:S05]  /*3fd0*/  BSYNC B1 ;  /* 0x0000000000017941 */ /* 0x000fea0003800000 */
.L_x_112:
        /* <DEDUP_REMOVED lines=9> */
.L_x_115:
[----:B------:R-:W-:Y:S05]  /*4070*/  BSYNC B1 ;  /* 0x0000000000017941 */ /* 0x000fea0003800000 */
.L_x_114:
        /* <DEDUP_REMOVED lines=9> */
.L_x_117:
[----:B------:R-:W-:Y:S05]  /*4110*/  BSYNC B1 ;  /* 0x0000000000017941 */ /* 0x000fea0003800000 */
.L_x_116:
        /* <DEDUP_REMOVED lines=10> */
.L_x_119:
[----:B------:R-:W-:Y:S05]  /*41c0*/  BSYNC B1 ;  /* 0x0000000000017941 */ /* 0x000fea0003800000 */
.L_x_118:
        /* <DEDUP_REMOVED lines=10> */
.L_x_121:
[----:B------:R-:W-:Y:S05]  /*4270*/  BSYNC B1 ;  /* 0x0000000000017941 */ /* 0x000fea0003800000 */
.L_x_120:
        /* <DEDUP_REMOVED lines=9> */
.L_x_123:
[----:B------:R-:W-:Y:S05]  /*4310*/  BSYNC B1 ;  /* 0x0000000000017941 */ /* 0x000fea0003800000 */
.L_x_122:
        /* <DEDUP_REMOVED lines=9> */
.L_x_125:
[----:B------:R-:W-:Y:S05]  /*43b0*/  BSYNC B1 ;  /* 0x0000000000017941 */ /* 0x000fea0003800000 */
.L_x_124:
        /* <DEDUP_REMOVED lines=10> */
.L_x_127:
[----:B------:R-:W-:Y:S05]  /*4460*/  BSYNC B1 ;  /* 0x0000000000017941 */ /* 0x000fea0003800000 */
.L_x_126:
        /* <DEDUP_REMOVED lines=10> */
.L_x_129:
[----:B------:R-:W-:Y:S05]  /*4510*/  BSYNC B1 ;  /* 0x0000000000017941 */ /* 0x000fea0003800000 */
.L_x_128:
        /* <DEDUP_REMOVED lines=9> */
.L_x_131:
[----:B------:R-:W-:Y:S05]  /*45b0*/  BSYNC B1 ;  /* 0x0000000000017941 */ /* 0x000fea0003800000 */
.L_x_130:
        /* <DEDUP_REMOVED lines=9> */
.L_x_133:
[----:B------:R-:W-:Y:S05]  /*4650*/  BSYNC B1 ;  /* 0x0000000000017941 */ /* 0x000fea0003800000 */
.L_x_132:
        /* <DEDUP_REMOVED lines=10> */
.L_x_135:
[----:B------:R-:W-:Y:S05]  /*4700*/  BSYNC B1 ;  /* 0x0000000000017941 */ /* 0x000fea0003800000 */
.L_x_134:
        /* <DEDUP_REMOVED lines=10> */
.L_x_137:
[----:B------:R-:W-:Y:S05]  /*47b0*/  BSYNC B1 ;  /* 0x0000000000017941 */ /* 0x000fea0003800000 */
.L_x_136:
        /* <DEDUP_REMOVED lines=9> */
.L_x_139:
[----:B------:R-:W-:Y:S05]  /*4850*/  BSYNC B1 ;  /* 0x0000000000017941 */ /* 0x000fea0003800000 */
.L_x_138:
        /* <DEDUP_REMOVED lines=9> */
.L_x_141:
[----:B------:R-:W-:Y:S05]  /*48f0*/  BSYNC B1 ;  /* 0x0000000000017941 */ /* 0x000fea0003800000 */
.L_x_140:
        /* <DEDUP_REMOVED lines=10> */
.L_x_143:
[----:B------:R-:W-:Y:S05]  /*49a0*/  BSYNC B1 ;  /* 0x0000000000017941 */ /* 0x000fea0003800000 */
.L_x_142:
        /* <DEDUP_REMOVED lines=10> */
.L_x_145:
[----:B------:R-:W-:Y:S05]  /*4a50*/  BSYNC B1 ;  /* 0x0000000000017941 */ /* 0x000fea0003800000 */
.L_x_144:
        /* <DEDUP_REMOVED lines=9> */
.L_x_147:
[----:B------:R-:W-:Y:S05]  /*4af0*/  BSYNC B1 ;  /* 0x0000000000017941 */ /* 0x000fea0003800000 */
.L_x_146:
        /* <DEDUP_REMOVED lines=9> */
.L_x_149:
[----:B------:R-:W-:Y:S05]  /*4b90*/  BSYNC B1 ;  /* 0x0000000000017941 */ /* 0x000fea0003800000 */
.L_x_148:
        /* <DEDUP_REMOVED lines=10> */
.L_x_151:
[----:B------:R-:W-:Y:S05]  /*4c40*/  BSYNC B1 ;  /* 0x0000000000017941 */ /* 0x000fea0003800000 */
.L_x_150:
[----:B-----5:R-:W-:Y:S01]  /*4c50*/  HADD2.F32 R5, -RZ, R24.H0_H0 ;  /* 0x20000018ff057230 */ /* 0x020fe20000004100 */
[----:B------:R-:W-:Y:S01]  /*4c60*/  ISETP.GT.AND P0, PT, R4, 0x79, PT ;  /* 0x000000790400780c */ /* 0x000fe20003f04270 */
[----:B------:R-:W-:Y:S01]  /*4c70*/  @P2 IMAD.MOV.U32 R4, RZ, RZ, R10 ;  /* 0x000000ffff042224 */ /* 0x000fe200078e000a */
[----:B------:R-:W-:Y:S02]  /*4c80*/  BSSY B1, `(.L_x_152) ;  /* 0x000000a000017945 */ /* 0x000fe40003800000 */
[----:B------:R-:W-:Y:S01]  /*4c90*/  FMUL R5, R5, R90 ;  /* 0x0000005a05057220 */ /* 0x000fe20000400000 */
[----:B------:R-:W-:-:S03]  /*4ca0*/  ISETP.GT.AND P3, PT, R3, RZ, P0 ;  /* 0x000000ff0300720c */ /* 0x000fc60000764270 */
[----:B------:R-:W-:-:S05]  /*4cb0*/  FFMA R5, R84, R23, R5 ;  /* 0x0000001754057223 */ /* 0x000fca0000000005 */
[----:B------:R-:W-:-:S04]  /*4cc0*/  F2FP.F16.F32.PACK_AB R5, RZ, R5 ;  /* 0x00000005ff05723e */ /* 0x000fc800000000ff */
[----:B0-----:R-:W-:Y:S01]  /*4cd0*/  PRMT R14, R5, 0x7610, R14 ;  /* 0x00007610050e7816 */ /* 0x001fe2000000000e */
[----:B------:R-:W-:-:S05]  /*4ce0*/  @P2 IMAD.MOV.U32 R5, RZ, RZ, R11 ;  /* 0x000000ffff052224 */ /* 0x000fca00078e000b */
[----:B------:R0:W-:Y:S01]  /*4cf0*/  @P2 STG.E.U16 desc[UR36][R4.64+0xf0], R14 ;  /* 0x0000f00e04002986 */ /* 0x0001e2000c101524 */
[----:B------:R-:W-:Y:S05]  /*4d00*/  @!P3 BRA `(.L_x_153) ;  /* 0x000000000004b947 */ /* 0x000fea0003800000 */
[----:B------:R0:W5:Y:S02]  /*4d10*/  LDG.E.LTC128B.U16 R24, desc[UR36][R6.64+0xf2] ;  /* 0x0000f22406187981 */ /* 0x000164000c1e1520 */
.L_x_153:
[----:B------:R-:W-:Y:S05]  /*4d20*/  BSYNC B1 ;  /* 0x0000000000017941 */ /* 0x000fea0003800000 */
.L_x_152:
        /* <DEDUP_REMOVED lines=9> */
.L_x_155:
[----:B------:R-:W-:Y:S05]  /*4dc0*/  BSYNC B1 ;  /* 0x0000000000017941 */ /* 0x000fea0003800000 */
.L_x_154:
[----:B-----5:R-:W-:Y:S01]  /*4dd0*/  HADD2.F32 R5, -RZ, R24.H0_H0 ;  /* 0x20000018ff057230 */ /* 0x020fe20000004100 */
[----:B------:R-:W-:Y:S01]  /*4de0*/  ISETP.GT.AND P0, PT, R3, 0x8, P0 ;  /* 0x000000080300780c */ /* 0x000fe20000704270 */
[----:B0-----:R-:W-:Y:S01]  /*4df0*/  @P1 IMAD.MOV.U32 R4, RZ, RZ, R12 ;  /* 0x000000ffff041224 */ /* 0x001fe200078e000c */
[----:B------:R-:W-:Y:S02]  /*4e00*/  BSSY B1, `(.L_x_156) ;  /* 0x0000009000017945 */ /* 0x000fe40003800000 */
[----:B------:R-:W-:-:S04]  /*4e10*/  FMUL R5, R5, R90 ;  /* 0x0000005a05057220 */ /* 0x000fc80000400000 */
[----:B------:R-:W-:-:S05]  /*4e20*/  FFMA R5, R86, R23, R5 ;  /* 0x0000001756057223 */ /* 0x000fca0000000005 */
[----:B------:R-:W-:-:S04]  /*4e30*/  F2FP.F16.F32.PACK_AB R5, RZ, R5 ;  /* 0x00000005ff05723e */ /* 0x000fc800000000ff */
[----:B-1-3--:R-:W-:Y:S01]  /*4e40*/  PRMT R6, R5, 0x7610, R6 ;  /* 0x0000761005067816 */ /* 0x00afe20000000006 */
[----:B------:R-:W-:-:S05]  /*4e50*/  @P1 IMAD.MOV.U32 R5, RZ, RZ, R13 ;  /* 0x000000ffff051224 */ /* 0x000fca00078e000d */
[----:B------:R0:W-:Y:S01]  /*4e60*/  @P1 STG.E.U16 desc[UR36][R4.64+0xf0], R6 ;  /* 0x0000f00604001986 */ /* 0x0001e2000c101524 */
[----:B------:R-:W-:Y:S05]  /*4e70*/  @!P0 BRA `(.L_x_157) ;  /* 0x0000000000048947 */ /* 0x000fea0003800000 */
[----:B------:R1:W5:Y:S02]  /*4e80*/  LDG.E.LTC128B.U16 R24, desc[UR36][R8.64+0xf2] ;  /* 0x0000f22408187981 */ /* 0x000364000c1e1520 */
.L_x_157:
[----:B------:R-:W-:Y:S05]  /*4e90*/  BSYNC B1 ;  /* 0x0000000000017941 */ /* 0x000fea0003800000 */
.L_x_156:
[----:B------:R-:W-:Y:S05]  /*4ea0*/  @!P0 BRA `(.L_x_158) ;  /* 0x0000001000e88947 */ /* 0x000fea0003800000 */
[----:B-----5:R-:W-:-:S05]  /*4eb0*/  HADD2.F32 R3, -RZ, R24.H0_H0 ;  /* 0x20000018ff037230 */ /* 0x020fca0000004100 */
[----:B0-----:R-:W-:-:S04]  /*4ec0*/  FMUL R4, R3, R90 ;  /* 0x0000005a03047220 */ /* 0x001fc80000400000 */
[----:B------:R-:W-:-:S05]  /*4ed0*/  FFMA R4, R87, R23, R4 ;  /* 0x0000001757047223 */ /* 0x000fca0000000004 */
[----:B------:R-:W-:-:S05]  /*4ee0*/  F2FP.F16.F32.PACK_AB R4, RZ, R4 ;  /* 0x00000004ff04723e */ /* 0x000fca00000000ff */
[----:B------:R3:W-:Y:S01]  /*4ef0*/  STG.E.U16 desc[UR36][R12.64+0xf2], R4 ;  /* 0x0000f2040c007986 */ /* 0x0007e2000c101524 */
[----:B------:R-:W-:Y:S05]  /*4f00*/  BRA `(.L_x_158) ;  /* 0x0000001000d07947 */ /* 0x000fea0003800000 */
.L_x_33:
[----:B------:R-:W-:Y:S01]  /*4f10*/  ISETP.GT.AND P3, PT, R4, 0x1, PT ;  /* 0x000000010400780c */ /* 0x000fe20003f64270 */
[----:B------:R-:W-:Y:S01]  /*4f20*/  ULDC.64 UR4, c[0x0][0x5c0] ;  /* 0x0001700000047ab9 */ /* 0x000fe20000000a00 */
[-C--:B------:R-:W-:Y:S01]  /*4f30*/  FMUL R24, R24, R23.reuse ;  /* 0x0000001718187220 */ /* 0x080fe20000400000 */
[----:B------:R-:W-:Y:S01]  /*4f40*/  LEA R6, P4, R106, UR4, 0x1 ;  /* 0x000000046a067c11 */ /* 0x000fe2000f8808ff */
[-C--:B------:R-:W-:Y:S01]  /*4f50*/  FMUL R25, R25, R23.reuse ;  /* 0x0000001719197220 */ /* 0x080fe20000400000 */
[----:B------:R-:W-:Y:S01]  /*4f60*/  ISETP.GT.AND P0, PT, R3, RZ, P3 ;  /* 0x000000ff0300720c */ /* 0x000fe20001f04270 */
[-C--:B------:R-:W-:Y:S01]  /*4f70*/  FMUL R26, R26, R23.reuse ;  /* 0x000000171a1a7220 */ /* 0x080fe20000400000 */
[----:B------:R-:W-:Y:S01]  /*4f80*/  F2FP.F16.F32.PACK_AB R24, RZ, R24 ;  /* 0x00000018ff18723e */ /* 0x000fe200000000ff */
[-C--:B------:R-:W-:Y:S01]  /*4f90*/  FMUL R27, R27, R23.reuse ;  /* 0x000000171b1b7220 */ /* 0x080fe20000400000 */
[----:B------:R-:W-:Y:S01]  /*4fa0*/  LEA.HI.X R7, R106, UR5, R103, 0x1, P4 ;  /* 0x000000056a077c11 */ /* 0x000fe2000a0f0c67 */
[----:B------:R-:W-:Y:S01]  /*4fb0*/  FMUL R28, R28, R23 ;  /* 0x000000171c1c7220 */ /* 0x000fe20000400000 */
[----:B------:R-:W-:Y:S01]  /*4fc0*/  F2FP.F16.F32.PACK_AB R25, RZ, R25 ;  /* 0x00000019ff19723e */ /* 0x000fe200000000ff */
[-C--:B------:R-:W-:Y:S01]  /*4fd0*/  FMUL R29, R29, R23.reuse ;  /* 0x000000171d1d7220 */ /* 0x080fe20000400000 */
[----:B------:R-:W-:Y:S01]  /*4fe0*/  ISETP.GT.AND P2, PT, R3, 0x8, P2 ;  /* 0x000000080300780c */ /* 0x000fe20001744270 */
[----:B------:R-:W-:Y:S01]  /*4ff0*/  @P1 STG.E.U16 desc[UR36][R6.64], R24 ;  /* 0x0000001806001986 */ /* 0x000fe2000c101524 */
[----:B------:R-:W-:Y:S01]  /*5000*/  ISETP.GT.AND P1, PT, R4, 0x8, PT ;  /* 0x000000080400780c */ /* 0x000fe20003f24270 */
[-C--:B------:R-:W-:Y:S01]  /*5010*/  FMUL R30, R30, R23.reuse ;  /* 0x000000171e1e7220 */ /* 0x080fe20000400000 */
[C---:B------:R-:W-:Y:S01]  /*5020*/  SHF.L.U64.HI R5, R91.reuse, 0x1, R92 ;  /* 0x000000015b057819 */ /* 0x040fe2000001025c */
[----:B------:R-:W-:Y:S01]  /*5030*/  @P0 STG.E.U16 desc[UR36][R6.64+0x2], R25 ;  /* 0x0000021906000986 */ /* 0x000fe2000c101524 */
[----:B------:R-:W-:Y:S01]  /*5040*/  LEA R8, P5, R91, R6, 0x1 ;  /* 0x000000065b087211 */ /* 0x000fe200078a08ff */
[-C--:B------:R-:W-:Y:S01]  /*5050*/  FMUL R31, R31, R23.reuse ;  /* 0x000000171f1f7220 */ /* 0x080fe20000400000 */
[----:B------:R-:W-:Y:S01]  /*5060*/  ISETP.GT.AND P3, PT, R3, 0x8, P3 ;  /* 0x000000080300780c */ /* 0x000fe20001f64270 */
[-C--:B------:R-:W-:Y:S01]  /*5070*/  FMUL R32, R32, R23.reuse ;  /* 0x0000001720207220 */ /* 0x080fe20000400000 */
[----:B------:R-:W-:Y:S01]  /*5080*/  ISETP.GT.AND P0, PT, R4, 0x9, PT ;  /* 0x000000090400780c */ /* 0x000fe20003f04270 */
[----:B------:R-:W-:Y:S01]  /*5090*/  IMAD.X R9, R5, 0x1, R7, P5 ;  /* 0x0000000105097824 */ /* 0x000fe200028e0607 */
[----:B------:R-:W-:Y:S01]  /*50a0*/  ISETP.GT.AND P4, PT, R3, RZ, P1 ;  /* 0x000000ff0300720c */ /* 0x000fe20000f84270 */
[-C--:B------:R-:W-:Y:S01]  /*50b0*/  FMUL R33, R33, R23.reuse ;  /* 0x0000001721217220 */ /* 0x080fe20000400000 */
[----:B------:R-:W-:Y:S01]  /*50c0*/  F2FP.F16.F32.PACK_AB R26, RZ, R26 ;  /* 0x0000001aff1a723e */ /* 0x000fe200000000ff */
[-C--:B------:R-:W-:Y:S01]  /*50d0*/  FMUL R34, R34, R23.reuse ;  /* 0x0000001722227220 */ /* 0x080fe20000400000 */
[----:B------:R-:W-:Y:S01]  /*50e0*/  ISETP.GT.AND P5, PT, R3, RZ, P0 ;  /* 0x000000ff0300720c */ /* 0x000fe200007a4270 */
[----:B------:R-:W-:Y:S01]  /*50f0*/  FMUL R35, R35, R23 ;  /* 0x0000001723237220 */ /* 0x000fe20000400000 */
[----:B------:R-:W-:Y:S01]  /*5100*/  F2FP.F16.F32.PACK_AB R27, RZ, R27 ;  /* 0x0000001bff1b723e */ /* 0x000fe200000000ff */
[----:B------:R-:W-:Y:S01]  /*5110*/  @P2 STG.E.U16 desc[UR36][R8.64], R26 ;  /* 0x0000001a08002986 */ /* 0x000fe2000c101524 */
[----:B------:R-:W-:Y:S01]  /*5120*/  F2FP.F16.F32.PACK_AB R28, RZ, R28 ;  /* 0x0000001cff1c723e */ /* 0x000fe200000000ff */
[-C--:B------:R-:W-:Y:S01]  /*5130*/  FMUL R36, R36, R23.reuse ;  /* 0x0000001724247220 */ /* 0x080fe20000400000 */
[----:B------:R-:W-:Y:S01]  /*5140*/  ISETP.GT.AND P2, PT, R3, 0x8, P1 ;  /* 0x000000080300780c */ /* 0x000fe20000f44270 */
[----:B------:R-:W-:Y:S01]  /*5150*/  @P3 STG.E.U16 desc[UR36][R8.64+0x2], R27 ;  /* 0x0000021b08003986 */ /* 0x000fe2000c101524 */
[----:B------:R-:W-:Y:S01]  /*5160*/  ISETP.GT.AND P1, PT, R4, 0x10, PT ;  /* 0x000000100400780c */ /* 0x000fe20003f24270 */
[----:B------:R-:W-:Y:S01]  /*5170*/  FMUL R37, R37, R23 ;  /* 0x0000001725257220 */ /* 0x000fe20000400000 */
[----:B------:R-:W-:Y:S01]  /*5180*/  F2FP.F16.F32.PACK_AB R29, RZ, R29 ;  /* 0x0000001dff1d723e */ /* 0x000fe200000000ff */
[----:B------:R-:W-:Y:S01]  /*5190*/  @P4 STG.E.U16 desc[UR36][R6.64+0x10], R28 ;  /* 0x0000101c06004986 */ /* 0x000fe2000c101524 */
[C---:B------:R-:W-:Y:S01]  /*51a0*/  ISETP.GT.AND P3, PT, R3.reuse, 0x8, P0 ;  /* 0x000000080300780c */ /* 0x040fe20000764270 */
[-C--:B------:R-:W-:Y:S01]  /*51b0*/  FMUL R38, R38, R23.reuse ;  /* 0x0000001726267220 */ /* 0x080fe20000400000 */
[----:B------:R-:W-:Y:S01]  /*51c0*/  ISETP.GT.AND P0, PT, R4, 0x11, PT ;  /* 0x000000110400780c */ /* 0x000fe20003f04270 */
[----:B------:R-:W-:Y:S01]  /*51d0*/  @P5 STG.E.U16 desc[UR36][R6.64+0x12], R29 ;  /* 0x0000121d06005986 */ /* 0x000fe2000c101524 */
        /* <DEDUP_REMOVED lines=161> */
[----:B------:R-:W-:Y:S01]  /*5bf0*/  FMUL R87, R87, R23 ;  /* 0x0000001757577220 */ /* 0x000fe20000400000 */
[----:B------:R-:W-:-:S02]  /*5c00*/  F2FP.F16.F32.PACK_AB R62, RZ, R62 ;  /* 0x0000003eff3e723e */ /* 0x000fc400000000ff */
[C---:B------:R-:W-:Y:S02]  /*5c10*/  ISETP.GT.AND P5, PT, R3.reuse, RZ, P0 ;  /* 0x000000ff0300720c */ /* 0x040fe400007a4270 */
[----:B------:R-:W-:Y:S01]  /*5c20*/  F2FP.F16.F32.PACK_AB R63, RZ, R63 ;  /* 0x0000003fff3f723e */ /* 0x000fe200000000ff */
[----:B------:R-:W-:Y:S01]  /*5c30*/  @P2 STG.E.U16 desc[UR36][R8.64+0x90], R62 ;  /* 0x0000903e08002986 */ /* 0x000fe2000c101524 */
[----:B------:R-:W-:Y:S02]  /*5c40*/  F2FP.F16.F32.PACK_AB R64, RZ, R64 ;  /* 0x00000040ff40723e */ /* 0x000fe400000000ff */
[C---:B------:R-:W-:Y:S01]  /*5c50*/  ISETP.GT.AND P2, PT, R3.reuse, 0x8, P1 ;  /* 0x000000080300780c */ /* 0x040fe20000f44270 */
[----:B------:R-:W-:Y:S01]  /*5c60*/  @P3 STG.E.U16 desc[UR36][R8.64+0x92], R63 ;  /* 0x0000923f08003986 */ /* 0x000fe2000c101524 */
[----:B------:R-:W-:Y:S02]  /*5c70*/  ISETP.GT.AND P1, PT, R4, 0x58, PT ;  /* 0x000000580400780c */ /* 0x000fe40003f24270 */
[----:B------:R-:W-:Y:S01]  /*5c80*/  F2FP.F16.F32.PACK_AB R65, RZ, R65 ;  /* 0x00000041ff41723e */ /* 0x000fe200000000ff */
[----:B------:R-:W-:Y:S01]  /*5c90*/  @P4 STG.E.U16 desc[UR36][R6.64+0xa0], R64 ;  /* 0x0000a04006004986 */ /* 0x000fe2000c101524 */
[----:B------:R-:W-:-:S02]  /*5ca0*/  ISETP.GT.AND P3, PT, R3, 0x8, P0 ;  /* 0x000000080300780c */ /* 0x000fc40000764270 */
[----:B------:R-:W-:Y:S01]  /*5cb0*/  ISETP.GT.AND P0, PT, R4, 0x59, PT ;  /* 0x000000590400780c */ /* 0x000fe20003f04270 */
[----:B------:R-:W-:Y:S01]  /*5cc0*/  @P5 STG.E.U16 desc[UR36][R6.64+0xa2], R65 ;  /* 0x0000a24106005986 */ /* 0x000fe2000c101524 */
[C---:B------:R-:W-:Y:S02]  /*5cd0*/  ISETP.GT.AND P4, PT, R3.reuse, RZ, P1 ;  /* 0x000000ff0300720c */ /* 0x040fe40000f84270 */
[----:B------:R-:W-:Y:S02]  /*5ce0*/  F2FP.F16.F32.PACK_AB R66, RZ, R66 ;  /* 0x00000042ff42723e */ /* 0x000fe400000000ff */
[----:B------:R-:W-:Y:S02]  /*5cf0*/  ISETP.GT.AND P5, PT, R3, RZ, P0 ;  /* 0x000000ff0300720c */ /* 0x000fe400007a4270 */
[----:B------:R-:W-:Y:S01]  /*5d00*/  F2FP.F16.F32.PACK_AB R67, RZ, R67 ;  /* 0x00000043ff43723e */ /* 0x000fe200000000ff */
[----:B------:R-:W-:Y:S01]  /*5d10*/  @P2 STG.E.U16 desc[UR36][R8.64+0xa0], R66 ;  /* 0x0000a04208002986 */ /* 0x000fe2000c101524 */
[----:B------:R-:W-:-:S02]  /*5d20*/  F2FP.F16.F32.PACK_AB R68, RZ, R68 ;  /* 0x00000044ff44723e */ /* 0x000fc400000000ff */
[C---:B------:R-:W-:Y:S01]  /*5d30*/  ISETP.GT.AND P2, PT, R3.reuse, 0x8, P1 ;  /* 0x000000080300780c */ /* 0x040fe20000f44270 */
[----:B------:R-:W-:Y:S01]  /*5d40*/  @P3 STG.E.U16 desc[UR36][R8.64+0xa2], R67 ;  /* 0x0000a24308003986 */ /* 0x000fe2000c101524 */
[C---:B------:R-:W-:Y:S02]  /*5d50*/  ISETP.GT.AND P1, PT, R4.reuse, 0x60, PT ;  /* 0x000000600400780c */ /* 0x040fe40003f24270 */
[----:B------:R-:W-:Y:S01]  /*5d60*/  F2FP.F16.F32.PACK_AB R69, RZ, R69 ;  /* 0x00000045ff45723e */ /* 0x000fe200000000ff */
[----:B------:R-:W-:Y:S01]  /*5d70*/  @P4 STG.E.U16 desc[UR36][R6.64+0xb0], R68 ;  /* 0x0000b04406004986 */ /* 0x000fe2000c101524 */
[C---:B------:R-:W-:Y:S02]  /*5d80*/  ISETP.GT.AND P3, PT, R3.reuse, 0x8, P0 ;  /* 0x000000080300780c */ /* 0x040fe40000764270 */
[----:B------:R-:W-:Y:S01]  /*5d90*/  ISETP.GT.AND P0, PT, R4, 0x61, PT ;  /* 0x000000610400780c */ /* 0x000fe20003f04270 */
[----:B------:R-:W-:Y:S01]  /*5da0*/  @P5 STG.E.U16 desc[UR36][R6.64+0xb2], R69 ;  /* 0x0000b24506005986 */ /* 0x000fe2000c101524 */
[----:B------:R-:W-:-:S02]  /*5db0*/  ISETP.GT.AND P4, PT, R3, RZ, P1 ;  /* 0x000000ff0300720c */ /* 0x000fc40000f84270 */
[C---:B------:R-:W-:Y:S02]  /*5dc0*/  ISETP.GT.AND P5, PT, R3.reuse, RZ, P0 ;  /* 0x000000ff0300720c */ /* 0x040fe400007a4270 */
[----:B------:R-:W-:Y:S02]  /*5dd0*/  F2FP.F16.F32.PACK_AB R70, RZ, R70 ;  /* 0x00000046ff46723e */ /* 0x000fe400000000ff */
[----:B------:R-:W-:Y:S02]  /*5de0*/  F2FP.F16.F32.PACK_AB R71, RZ, R71 ;  /* 0x00000047ff47723e */ /* 0x000fe400000000ff */
[----:B------:R-:W-:Y:S01]  /*5df0*/  F2FP.F16.F32.PACK_AB R72, RZ, R72 ;  /* 0x00000048ff48723e */ /* 0x000fe200000000ff */
[----:B------:R-:W-:Y:S01]  /*5e00*/  @P2 STG.E.U16 desc[UR36][R8.64+0xb0], R70 ;  /* 0x0000b04608002986 */ /* 0x000fe2000c101524 */
[----:B------:R-:W-:Y:S02]  /*5e10*/  F2FP.F16.F32.PACK_AB R73, RZ, R73 ;  /* 0x00000049ff49723e */ /* 0x000fe400000000ff */
[C---:B------:R-:W-:Y:S01]  /*5e20*/  ISETP.GT.AND P1, PT, R3.reuse, 0x8, P1 ;  /* 0x000000080300780c */ /* 0x040fe20000f24270 */
[----:B------:R-:W-:Y:S01]  /*5e30*/  @P3 STG.E.U16 desc[UR36][R8.64+0xb2], R71 ;  /* 0x0000b24708003986 */ /* 0x000fe2000c101524 */
[----:B------:R-:W-:-:S02]  /*5e40*/  ISETP.GT.AND P2, PT, R3, 0x8, P0 ;  /* 0x000000080300780c */ /* 0x000fc40000744270 */
[C---:B------:R-:W-:Y:S01]  /*5e50*/  ISETP.GT.AND P0, PT, R4.reuse, 0x69, PT ;  /* 0x000000690400780c */ /* 0x040fe20003f04270 */
[----:B------:R-:W-:Y:S01]  /*5e60*/  @P4 STG.E.U16 desc[UR36][R6.64+0xc0], R72 ;  /* 0x0000c04806004986 */ /* 0x000fe2000c101524 */
[----:B------:R-:W-:Y:S02]  /*5e70*/  ISETP.GT.AND P4, PT, R4, 0x68, PT ;  /* 0x000000680400780c */ /* 0x000fe40003f84270 */
[----:B------:R-:W-:Y:S01]  /*5e80*/  F2FP.F16.F32.PACK_AB R74, RZ, R74 ;  /* 0x0000004aff4a723e */ /* 0x000fe200000000ff */
[----:B------:R-:W-:Y:S01]  /*5e90*/  @P5 STG.E.U16 desc[UR36][R6.64+0xc2], R73 ;  /* 0x0000c24906005986 */ /* 0x000fe2000c101524 */
[C---:B------:R-:W-:Y:S02]  /*5ea0*/  ISETP.GT.AND P5, PT, R3.reuse, RZ, P4 ;  /* 0x000000ff0300720c */ /* 0x040fe400027a4270 */
[----:B------:R-:W-:Y:S01]  /*5eb0*/  ISETP.GT.AND P3, PT, R3, RZ, P0 ;  /* 0x000000ff0300720c */ /* 0x000fe20000764270 */
[----:B------:R-:W-:Y:S01]  /*5ec0*/  @P1 STG.E.U16 desc[UR36][R8.64+0xc0], R74 ;  /* 0x0000c04a08001986 */ /* 0x000fe2000c101524 */
[----:B------:R-:W-:-:S02]  /*5ed0*/  F2FP.F16.F32.PACK_AB R75, RZ, R75 ;  /* 0x0000004bff4b723e */ /* 0x000fc400000000ff */
[----:B------:R-:W-:Y:S02]  /*5ee0*/  F2FP.F16.F32.PACK_AB R76, RZ, R76 ;  /* 0x0000004cff4c723e */ /* 0x000fe400000000ff */
[C---:B------:R-:W-:Y:S01]  /*5ef0*/  ISETP.GT.AND P4, PT, R3.reuse, 0x8, P4 ;  /* 0x000000080300780c */ /* 0x040fe20002784270 */
[----:B------:R-:W-:Y:S01]  /*5f00*/  @P2 STG.E.U16 desc[UR36][R8.64+0xc2], R75 ;  /* 0x0000c24b08002986 */ /* 0x000fe2000c101524 */
[----:B------:R-:W-:Y:S02]  /*5f10*/  F2FP.F16.F32.PACK_AB R77, RZ, R77 ;  /* 0x0000004dff4d723e */ /* 0x000fe400000000ff */
[C---:B------:R-:W-:Y:S01]  /*5f20*/  ISETP.GT.AND P2, PT, R4.reuse, 0x71, PT ;  /* 0x000000710400780c */ /* 0x040fe20003f44270 */
[----:B------:R-:W-:Y:S01]  /*5f30*/  @P5 STG.E.U16 desc[UR36][R6.64+0xd0], R76 ;  /* 0x0000d04c06005986 */ /* 0x000fe2000c101524 */
[----:B------:R-:W-:Y:S02]  /*5f40*/  ISETP.GT.AND P5, PT, R3, 0x8, P0 ;  /* 0x000000080300780c */ /* 0x000fe400007a4270 */
[C---:B------:R-:W-:Y:S01]  /*5f50*/  ISETP.GT.AND P1, PT, R4.reuse, 0x78, PT ;  /* 0x000000780400780c */ /* 0x040fe20003f24270 */
[----:B------:R-:W-:Y:S01]  /*5f60*/  @P3 STG.E.U16 desc[UR36][R6.64+0xd2], R77 ;  /* 0x0000d24d06003986 */ /* 0x000fe2000c101524 */
[----:B------:R-:W-:-:S02]  /*5f70*/  ISETP.GT.AND P3, PT, R4, 0x70, PT ;  /* 0x000000700400780c */ /* 0x000fc40003f64270 */
[----:B------:R-:W-:Y:S01]  /*5f80*/  ISETP.GT.AND P0, PT, R4, 0x79, PT ;  /* 0x000000790400780c */ /* 0x000fe20003f04270 */
[----:B------:R-:W-:Y:S01]  /*5f90*/  @P4 IMAD.MOV.U32 R4, RZ, RZ, R8 ;  /* 0x000000ffff044224 */ /* 0x000fe200078e0008 */
[----:B------:R-:W-:Y:S01]  /*5fa0*/  F2FP.F16.F32.PACK_AB R78, RZ, R78 ;  /* 0x0000004eff4e723e */ /* 0x000fe200000000ff */
[----:B------:R-:W-:Y:S01]  /*5fb0*/  @P4 IMAD.MOV.U32 R5, RZ, RZ, R9 ;  /* 0x000000ffff054224 */ /* 0x000fe200078e0009 */
[----:B------:R-:W-:Y:S02]  /*5fc0*/  F2FP.F16.F32.PACK_AB R79, RZ, R79 ;  /* 0x0000004fff4f723e */ /* 0x000fe400000000ff */
[----:B------:R-:W-:Y:S02]  /*5fd0*/  F2FP.F16.F32.PACK_AB R80, RZ, R80 ;  /* 0x00000050ff50723e */ /* 0x000fe400000000ff */
[----:B------:R0:W-:Y:S01]  /*5fe0*/  @P4 STG.E.U16 desc[UR36][R4.64+0xd0], R78 ;  /* 0x0000d04e04004986 */ /* 0x0001e2000c101524 */
[----:B------:R-:W-:Y:S02]  /*5ff0*/  ISETP.GT.AND P4, PT, R3, RZ, P2 ;  /* 0x000000ff0300720c */ /* 0x000fe40001784270 */
[----:B------:R-:W-:-:S02]  /*6000*/  F2FP.F16.F32.PACK_AB R81, RZ, R81 ;  /* 0x00000051ff51723e */ /* 0x000fc400000000ff */
[----:B------:R-:W-:Y:S02]  /*6010*/  ISETP.GT.AND P2, PT, R3, 0x8, P2 ;  /* 0x000000080300780c */ /* 0x000fe40001744270 */
[----:B------:R-:W-:Y:S02]  /*6020*/  F2FP.F16.F32.PACK_AB R82, RZ, R82 ;  /* 0x00000052ff52723e */ /* 0x000fe400000000ff */
[----:B------:R-:W-:Y:S02]  /*6030*/  F2FP.F16.F32.PACK_AB R83, RZ, R83 ;  /* 0x00000053ff53723e */ /* 0x000fe400000000ff */
[----:B------:R-:W-:Y:S01]  /*6040*/  F2FP.F16.F32.PACK_AB R84, RZ, R84 ;  /* 0x00000054ff54723e */ /* 0x000fe200000000ff */
[----:B0-----:R-:W-:Y:S01]  /*6050*/  @P5 IMAD.MOV.U32 R4, RZ, RZ, R8 ;  /* 0x000000ffff045224 */ /* 0x001fe200078e0008 */
[----:B------:R-:W-:Y:S01]  /*6060*/  F2FP.F16.F32.PACK_AB R85, RZ, R85 ;  /* 0x00000055ff55723e */ /* 0x000fe200000000ff */
[----:B------:R-:W-:Y:S01]  /*6070*/  @P5 IMAD.MOV.U32 R5, RZ, RZ, R9 ;  /* 0x000000ffff055224 */ /* 0x000fe200078e0009 */
[----:B------:R-:W-:-:S02]  /*6080*/  F2FP.F16.F32.PACK_AB R86, RZ, R86 ;  /* 0x00000056ff56723e */ /* 0x000fc400000000ff */
[----:B------:R-:W-:Y:S02]  /*6090*/  F2FP.F16.F32.PACK_AB R87, RZ, R87 ;  /* 0x00000057ff57723e */ /* 0x000fe400000000ff */
[----:B------:R0:W-:Y:S01]  /*60a0*/  @P5 STG.E.U16 desc[UR36][R4.64+0xd2], R79 ;  /* 0x0000d24f04005986 */ /* 0x0001e2000c101524 */
[C---:B------:R-:W-:Y:S02]  /*60b0*/  ISETP.GT.AND P5, PT, R3.reuse, RZ, P3 ;  /* 0x000000ff0300720c */ /* 0x040fe40001fa4270 */
[----:B------:R-:W-:-:S11]  /*60c0*/  ISETP.GT.AND P3, PT, R3, 0x8, P3 ;  /* 0x000000080300780c */ /* 0x000fd60001f64270 */
[----:B0-----:R-:W-:Y:S02]  /*60d0*/  @P5 IMAD.MOV.U32 R4, RZ, RZ, R6 ;  /* 0x000000ffff045224 */ /* 0x001fe400078e0006 */
[----:B------:R-:W-:-:S05]  /*60e0*/  @P5 IMAD.MOV.U32 R5, RZ, RZ, R7 ;  /* 0x000000ffff055224 */ /* 0x000fca00078e0007 */
[----:B------:R0:W-:Y:S01]  /*60f0*/  @P5 STG.E.U16 desc[UR36][R4.64+0xe0], R80 ;  /* 0x0000e05004005986 */ /* 0x0001e2000c101524 */
[C---:B------:R-:W-:Y:S02]  /*6100*/  ISETP.GT.AND P5, PT, R3.reuse, RZ, P0 ;  /* 0x000000ff0300720c */ /* 0x040fe400007a4270 */
[----:B------:R-:W-:Y:S01]  /*6110*/  ISETP.GT.AND P0, PT, R3, 0x8, P0 ;  /* 0x000000080300780c */ /* 0x000fe20000704270 */
[----:B0-----:R-:W-:Y:S02]  /*6120*/  @P4 IMAD.MOV.U32 R4, RZ, RZ, R6 ;  /* 0x000000ffff044224 */ /* 0x001fe400078e0006 */
[----:B------:R-:W-:-:S05]  /*6130*/  @P4 IMAD.MOV.U32 R5, RZ, RZ, R7 ;  /* 0x000000ffff054224 */ /* 0x000fca00078e0007 */
[----:B------:R0:W-:Y:S01]  /*6140*/  @P4 STG.E.U16 desc[UR36][R4.64+0xe2], R81 ;  /* 0x0000e25104004986 */ /* 0x0001e2000c101524 */
[C---:B------:R-:W-:Y:S02]  /*6150*/  ISETP.GT.AND P4, PT, R3.reuse, RZ, P1 ;  /* 0x000000ff0300720c */ /* 0x040fe40000f84270 */
[----:B------:R-:W-:Y:S01]  /*6160*/  ISETP.GT.AND P1, PT, R3, 0x8, P1 ;  /* 0x000000080300780c */ /* 0x000fe20000f24270 */
[----:B0-----:R-:W-:Y:S02]  /*6170*/  @P3 IMAD.MOV.U32 R4, RZ, RZ, R8 ;  /* 0x000000ffff043224 */ /* 0x001fe400078e0008 */
[----:B------:R-:W-:-:S05]  /*6180*/  @P3 IMAD.MOV.U32 R5, RZ, RZ, R9 ;  /* 0x000000ffff053224 */ /* 0x000fca00078e0009 */
[----:B------:R0:W-:Y:S02]  /*6190*/  @P3 STG.E.U16 desc[UR36][R4.64+0xe0], R82 ;  /* 0x0000e05204003986 */ /* 0x0001e4000c101524 */
[----:B0-----:R-:W-:Y:S02]  /*61a0*/  @P2 IMAD.MOV.U32 R4, RZ, RZ, R8 ;  /* 0x000000ffff042224 */ /* 0x001fe400078e0008 */
[----:B------:R-:W-:-:S05]  /*61b0*/  @P2 IMAD.MOV.U32 R5, RZ, RZ, R9 ;  /* 0x000000ffff052224 */ /* 0x000fca00078e0009 */
[----:B------:R0:W-:Y:S02]  /*61c0*/  @P2 STG.E.U16 desc[UR36][R4.64+0xe2], R83 ;  /* 0x0000e25304002986 */ /* 0x0001e4000c101524 */
[----:B0-----:R-:W-:Y:S02]  /*61d0*/  @P4 IMAD.MOV.U32 R4, RZ, RZ, R6 ;  /* 0x000000ffff044224 */ /* 0x001fe400078e0006 */
[----:B------:R-:W-:-:S05]  /*61e0*/  @P4 IMAD.MOV.U32 R5, RZ, RZ, R7 ;  /* 0x000000ffff054224 */ /* 0x000fca00078e0007 */
[----:B------:R0:W-:Y:S04]  /*61f0*/  @P4 STG.E.U16 desc[UR36][R4.64+0xf0], R84 ;  /* 0x0000f05404004986 */ /* 0x0001e8000c101524 */
[----:B------:R1:W-:Y:S01]  /*6200*/  @P5 STG.E.U16 desc[UR36][R6.64+0xf2], R85 ;  /* 0x0000f25506005986 */ /* 0x0003e2000c101524 */
[----:B0-----:R-:W-:Y:S02]  /*6210*/  @P1 IMAD.MOV.U32 R4, RZ, RZ, R8 ;  /* 0x000000ffff041224 */ /* 0x001fe400078e0008 */
[----:B------:R-:W-:-:S05]  /*6220*/  @P1 IMAD.MOV.U32 R5, RZ, RZ, R9 ;  /* 0x000000ffff051224 */ /* 0x000fca00078e0009 */
[----:B------:R1:W-:Y:S04]  /*6230*/  @P1 STG.E.U16 desc[UR36][R4.64+0xf0], R86 ;  /* 0x0000f05604001986 */ /* 0x0003e8000c101524 */
[----:B------:R1:W-:Y:S02]  /*6240*/  @P0 STG.E.U16 desc[UR36][R8.64+0xf2], R87 ;  /* 0x0000f25708000986 */ /* 0x0003e4000c101524 */
.L_x_158:
[----:B------:R-:W-:Y:S05]  /*6250*/  BSYNC B0 ;  /* 0x0000000000007941 */ /* 0x000fea0003800000 */
.L_x_32:
[----:B------:R-:W-:Y:S01]  /*6260*/  IADD3 R16, P0, R16, UR38, RZ ;  /* 0x0000002610107c10 */ /* 0x000fe2000ff1e0ff */
[----:B------:R-:W-:Y:S01]  /*6270*/  ULDC.64 UR4, c[0x0][0x650] ;  /* 0x0001940000047ab9 */ /* 0x000fe20000000a00 */
[----:B------:R-:W-:Y:S01]  /*6280*/  PRMT R3, RZ, 0x7610, R3 ;  /* 0x00007610ff037816 */ /* 0x000fe20000000003 */
[----:B------:R-:W-:Y:S01]  /*6290*/  IMAD.MOV.U32 R100, RZ, RZ, -0x1 ;  /* 0xffffffffff647424 */ /* 0x000fe200078e00ff */
[----:B------:R-:W-:Y:S01]  /*62a0*/  IADD3.X R17, R17, UR41, RZ, P0, !PT ;  /* 0x0000002911117c10 */ /* 0x000fe200087fe4ff */
[----:B------:R-:W-:Y:S01]  /*62b0*/  IMAD.MOV.U32 R101, RZ, RZ, -0x1 ;  /* 0xffffffffff657424 */ /* 0x000fe200078e00ff */
[----:B------:R-:W-:-:S04]  /*62c0*/  ISETP.GE.U32.AND P0, PT, R16, UR4, PT ;  /* 0x0000000410007c0c */ /* 0x000fc8000bf06070 */
[----:B------:R-:W-:-:S13]  /*62d0*/  ISETP.GE.U32.AND.EX P0, PT, R17, UR5, PT, P0 ;  /* 0x0000000511007c0c */ /* 0x000fda000bf06100 */
[----:B------:R-:W-:Y:S05]  /*62e0*/  @P0 BRA `(.L_x_159) ;  /* 0x00000004004c0947 */ /* 0x000fea0003800000 */
[----:B------:R-:W0:Y:S01]  /*62f0*/  LDC.64 R10, c[0x0][0x628] ;  /* 0x00018a00ff0a7b82 */ /* 0x000e220000000a00 */
[----:B---3--:R-:W3:Y:S01]  /*6300*/  S2R R12, SR_CTAID.X ;  /* 0x00000000000c7919 */ /* 0x008ee20000002500 */
[----:B-12-4-:R-:W-:Y:S02]  /*6310*/  IMAD.MOV.U32 R8, RZ, RZ, R16 ;  /* 0x000000ffff087224 */ /* 0x016fe400078e0010 */
[----:B------:R-:W-:Y:S01]  /*6320*/  IMAD.MOV.U32 R9, RZ, RZ, R17 ;  /* 0x000000ffff097224 */ /* 0x000fe200078e0011 */
[----:B------:R-:W1:Y:S03]  /*6330*/  S2R R20, SR_CTAID.Y ;  /* 0x0000000000147919 */ /* 0x000e660000002600 */
[----:B------:R-:W2:Y:S08]  /*6340*/  LDC R0, c[0x0][0x630] ;  /* 0x00018c00ff007b82 */ /* 0x000eb00000000800 */
[----:B------:R-:W4:Y:S01]  /*6350*/  LDC.64 R14, c[0x0][0x620] ;  /* 0x00018800ff0e7b82 */ /* 0x000f220000000a00 */
[----:B0-----:R-:W-:-:S04]  /*6360*/  ISETP.NE.U32.AND P0, PT, R10, RZ, PT ;  /* 0x000000ff0a00720c */ /* 0x001fc80003f05070 */
[----:B------:R-:W-:-:S13]  /*6370*/  ISETP.NE.AND.EX P0, PT, R11, RZ, PT, P0 ;  /* 0x000000ff0b00720c */ /* 0x000fda0003f05300 */
[----:B-1234-:R-:W-:Y:S05]  /*6380*/  @!P0 BRA `(.L_x_160) ;  /* 0x0000000000288947 */ /* 0x01efea0003800000 */
        /* <DEDUP_REMOVED lines=10> */
.L_x_160:
[-CC-:B------:R-:W-:Y:S01]  /*6430*/  SHF.R.U64 R101, R8, R0.reuse, R9.reuse ;  /* 0x0000000008657219 */ /* 0x180fe20000001209 */
[----:B------:R-:W0:Y:S01]  /*6440*/  LDC.64 R26, c[0x0][0x640] ;  /* 0x00019000ff1a7b82 */ /* 0x000e220000000a00 */
[----:B------:R-:W-:Y:S01]  /*6450*/  SHF.R.U32.HI R0, RZ, R0, R9 ;  /* 0x00000000ff007219 */ /* 0x000fe20000011609 */
[----:B------:R-:W-:Y:S01]  /*6460*/  ULDC UR4, c[0x0][0x150] ;  /* 0x0000540000047ab9 */ /* 0x000fe20000000800 */
[----:B------:R-:W-:Y:S02]  /*6470*/  IADD3 R3, P0, RZ, -R101, RZ ;  /* 0x80000065ff037210 */ /* 0x000fe40007f1e0ff */
[----:B------:R-:W-:-:S03]  /*6480*/  I2FP.F32.U32 R7, R12 ;  /* 0x0000000c00077245 */ /* 0x000fc60000201000 */
[----:B------:R-:W1:Y:S01]  /*6490*/  LDC R6, c[0x0][0x618] ;  /* 0x00018600ff067b82 */ /* 0x000e620000000800 */
[----:B------:R-:W-:Y:S02]  /*64a0*/  IMAD.X R5, RZ, RZ, ~R0, P0 ;  /* 0x000000ffff057224 */ /* 0x000fe400000e0e00 */
[----:B------:R-:W-:Y:S01]  /*64b0*/  FMUL R7, R7, UR4 ;  /* 0x0000000407077c20 */ /* 0x000fe20008400000 */
[----:B------:R-:W-:Y:S01]  /*64c0*/  ULDC UR4, c[0x0][0x154] ;  /* 0x0000550000047ab9 */ /* 0x000fe20000000800 */
[-C--:B------:R-:W-:Y:S02]  /*64d0*/  IMAD R0, R5, R14.reuse, RZ ;  /* 0x0000000e05007224 */ /* 0x080fe400078e02ff */
[C---:B------:R-:W-:Y:S01]  /*64e0*/  IMAD.WIDE.U32 R4, R3.reuse, R14, R16 ;  /* 0x0000000e03047225 */ /* 0x040fe200078e0010 */
[----:B------:R-:W2:Y:S01]  /*64f0*/  LDC R8, c[0x0][0x608] ;  /* 0x00018200ff087b82 */ /* 0x000ea20000000800 */
[----:B------:R-:W3:Y:S02]  /*6500*/  F2I.U32.TRUNC.NTZ R7, R7 ;  /* 0x0000000700077305 */ /* 0x000ee4000020f000 */
[----:B------:R-:W-:Y:S01]  /*6510*/  IMAD R3, R3, R15, R0 ;  /* 0x0000000f03037224 */ /* 0x000fe200078e0200 */
[----:B------:R-:W-:-:S03]  /*6520*/  I2FP.F32.U32 R0, R20 ;  /* 0x0000001400007245 */ /* 0x000fc60000201000 */
[----:B------:R-:W-:Y:S01]  /*6530*/  IMAD.IADD R3, R5, 0x1, R3 ;  /* 0x0000000105037824 */ /* 0x000fe200078e0203 */
[----:B------:R-:W4:Y:S01]  /*6540*/  LDC R11, c[0x0][0x658] ;  /* 0x00019600ff0b7b82 */ /* 0x000f220000000800 */
[----:B0-----:R-:W-:-:S04]  /*6550*/  ISETP.NE.U32.AND P0, PT, R26, RZ, PT ;  /* 0x000000ff1a00720c */ /* 0x001fc80003f05070 */
[----:B------:R-:W-:-:S03]  /*6560*/  ISETP.NE.AND.EX P0, PT, R27, RZ, PT, P0 ;  /* 0x000000ff1b00720c */ /* 0x000fc60003f05300 */
[----:B------:R-:W0:Y:S01]  /*6570*/  LDC R9, c[0x0][0x144] ;  /* 0x00005100ff097b82 */ /* 0x000e220000000800 */
[-C--:B-1----:R-:W-:Y:S01]  /*6580*/  SHF.R.U64 R10, R4, R6.reuse, R3 ;  /* 0x00000006040a7219 */ /* 0x082fe20000001203 */
[----:B---3--:R-:W-:Y:S01]  /*6590*/  IMAD.MOV R7, RZ, RZ, -R7 ;  /* 0x000000ffff077224 */ /* 0x008fe200078e0a07 */
[----:B------:R-:W-:Y:S01]  /*65a0*/  SHF.R.U32.HI R3, RZ, R6, R3 ;  /* 0x00000006ff037219 */ /* 0x000fe20000011603 */
[----:B------:R-:W-:-:S04]  /*65b0*/  FMUL R6, R0, UR4 ;  /* 0x0000000400067c20 */ /* 0x000fc80008400000 */
[----:B------:R-:W1:Y:S01]  /*65c0*/  LDC R21, c[0x0][0x148] ;  /* 0x00005200ff157b82 */ /* 0x000e620000000800 */
[----:B------:R3:W0:Y:S01]  /*65d0*/  F2I.U32.TRUNC.NTZ R14, R6 ;  /* 0x00000006000e7305 */ /* 0x000622000020f000 */
[-CC-:B--2---:R-:W-:Y:S02]  /*65e0*/  SHF.R.U64 R13, R10, R8.reuse, R3.reuse ;  /* 0x000000080a0d7219 */ /* 0x184fe40000001203 */
[----:B------:R-:W-:-:S04]  /*65f0*/  SHF.R.U32.HI R0, RZ, R8, R3 ;  /* 0x00000008ff007219 */ /* 0x000fc80000011603 */
[----:B-----5:R-:W2:Y:S01]  /*6600*/  LDC R24, c[0x0][0x648] ;  /* 0x00019200ff187b82 */ /* 0x020ea20000000800 */
[-CC-:B----4-:R-:W-:Y:S02]  /*6610*/  SHF.R.U64 R15, R13, R11.reuse, R0.reuse ;  /* 0x0000000b0d0f7219 */ /* 0x190fe40000001200 */
[----:B------:R-:W-:-:S03]  /*6620*/  SHF.R.U32.HI R5, RZ, R11, R0 ;  /* 0x0000000bff057219 */ /* 0x000fc60000011600 */
[----:B------:R-:W-:Y:S02]  /*6630*/  IMAD.MOV.U32 R4, RZ, RZ, R15 ;  /* 0x000000ffff047224 */ /* 0x000fe400078e000f */
[----:B------:R-:W4:Y:S01]  /*6640*/  LDC R28, c[0x0][0x638] ;  /* 0x00018e00ff1c7b82 */ /* 0x000f220000000800 */
[----:B0-----:R-:W-:-:S07]  /*6650*/  IMAD R25, R9, R7, R12 ;  /* 0x0000000709197224 */ /* 0x001fce00078e020c */
[----:B------:R-:W0:Y:S08]  /*6660*/  LDC R29, c[0x0][0x610] ;  /* 0x00018400ff1d7b82 */ /* 0x000e300000000800 */
[----:B------:R-:W0:Y:S01]  /*6670*/  LDC R30, c[0x0][0x600] ;  /* 0x00018000ff1e7b82 */ /* 0x000e220000000800 */
[----:B-123--:R-:W-:Y:S05]  /*6680*/  @!P0 BRA `(.L_x_161) ;  /* 0x0000000000288947 */ /* 0x00efea0003800000 */
[----:B------:R-:W1:Y:S02]  /*6690*/  LDC R0, c[0x0][0x64c] ;  /* 0x00019300ff007b82 */ /* 0x000e640000000800 */
[----:B-1----:R-:W-:-:S05]  /*66a0*/  IADD3 R3, P0, R15, R0, RZ ;  /* 0x000000000f037210 */ /* 0x002fca0007f1e0ff */
        /* <DEDUP_REMOVED lines=8> */
.L_x_161:
[----:B------:R-:W-:Y:S01]  /*6730*/  ISETP.NE.AND P0, PT, R2, 0x1, PT ;  /* 0x000000010200780c */ /* 0x000fe20003f05270 */
[----:B------:R-:W-:Y:S01]  /*6740*/  IMAD.MOV R14, RZ, RZ, -R14 ;  /* 0x000000ffff0e7224 */ /* 0x000fe200078e0a0e */
[----:B------:R-:W-:Y:S02]  /*6750*/  SHF.R.U64 R3, R4, R24, R5 ;  /* 0x0000001804037219 */ /* 0x000fe40000001205 */
[----:B------:R-:W-:Y:S02]  /*6760*/  LOP3.LUT R0, R13, R98, RZ, 0xc0, !PT ;  /* 0x000000620d007212 */ /* 0x000fe400078ec0ff */
[----:B------:R-:W-:Y:S01]  /*6770*/  LOP3.LUT R10, R10, R97, RZ, 0xc0, !PT ;  /* 0x000000610a0a7212 */ /* 0x000fe200078ec0ff */
[----:B------:R-:W-:Y:S02]  /*6780*/  IMAD.MOV R4, RZ, RZ, -R3 ;  /* 0x000000ffff047224 */ /* 0x000fe400078e0a03 */
[----:B------:R-:W-:Y:S02]  /*6790*/  IMAD R0, R93, R3, R0 ;  /* 0x000000035d007224 */ /* 0x000fe400078e0200 */
[----:B----4-:R-:W-:-:S02]  /*67a0*/  IMAD R3, R4, R28, R15 ;  /* 0x0000001c04037224 */ /* 0x010fc400078e020f */
[----:B------:R-:W-:Y:S02]  /*67b0*/  @P0 IMAD R25, R21, R14, R20 ;  /* 0x0000000e15190224 */ /* 0x000fe400078e0214 */
[----:B0-----:R-:W-:Y:S02]  /*67c0*/  IMAD R5, R3, R30, R10 ;  /* 0x0000001e03057224 */ /* 0x001fe400078e020a */
[----:B------:R-:W-:Y:S02]  /*67d0*/  IMAD R0, R0, R29, R25 ;  /* 0x0000001d00007224 */ /* 0x000fe400078e0219 */
[----:B------:R-:W-:-:S03]  /*67e0*/  IMAD.MOV.U32 R4, RZ, RZ, 0x1 ;  /* 0x00000001ff047424 */ /* 0x000fc600078e00ff */
[----:B------:R-:W-:Y:S02]  /*67f0*/  SEL R100, R5, R0, !P0 ;  /* 0x0000000005647207 */ /* 0x000fe40004000000 */
[----:B------:R-:W-:Y:S02]  /*6800*/  PRMT R3, R4, 0x7610, R3 ;  /* 0x0000761004037816 */ /* 0x000fe40000000003 */
[----:B------:R-:W-:-:S07]  /*6810*/  SEL R0, R0, R5, !P0 ;  /* 0x0000000500007207 */ /* 0x000fce0004000000 */
.L_x_159:
[----:B------:R-:W-:Y:S01]  /*6820*/  LOP3.LUT P0, RZ, R3, 0xff, RZ, 0xc0, !PT ;  /* 0x000000ff03ff7812 */ /* 0x000fe2000780c0ff */
[----:B------:R-:W-:Y:S01]  /*6830*/  UIMAD.WIDE.U32 UR4, UR42, -0x55555555, URZ ;  /* 0xaaaaaaab2a0478a5 */ /* 0x000fe2000f8e003f */
[----:B------:R-:W-:-:S03]  /*6840*/  IMAD.MOV.U32 R103, RZ, RZ, R0 ;  /* 0x000000ffff677224 */ /* 0x000fc600078e0000 */
[----:B------:R-:W-:-:S04]  /*6850*/  USHF.R.U32.HI UR4, URZ, 0x2, UR5 ;  /* 0x000000023f047899 */ /* 0x000fc80008011605 */
[----:B------:R-:W-:-:S04]  /*6860*/  UIMAD UR42, UR4, -0x6, UR42 ;  /* 0xfffffffa042a78a4 */ /* 0x000fc8000f8e022a */
[----:B------:R-:W-:Y:S08]  /*6870*/  @P0 BRA `(.L_x_162) ;  /* 0xffffffac00100947 */ /* 0x000ff0000383ffff */
[----:B------:R-:W-:Y:S05]  /*6880*/  EXIT ;  /* 0x000000000000794d */ /* 0x000fea0003800000 */
.L_x_7:
        /* <DEDUP_REMOVED lines=26> */
.L_x_164:
[----:B------:R-:W0:Y:S01]  /*6a30*/  LDC.64 R28, c[0x0][0x640] ;  /* 0x00019000ff1c7b82 */ /* 0x000e220000000a00 */
[-CC-:B------:R-:W-:Y:S01]  /*6a40*/  SHF.R.U64 R21, R14, R8.reuse, R15.reuse ;  /* 0x000000080e157219 */ /* 0x180fe2000000120f */
[----:B------:R-:W-:Y:S01]  /*6a50*/  IMAD.MOV.U32 R31, RZ, RZ, 0x1 ;  /* 0x00000001ff1f7424 */ /* 0x000fe200078e00ff */
[----:B------:R-:W-:Y:S02]  /*6a60*/  SHF.R.U32.HI R7, RZ, R8, R15 ;  /* 0x00000008ff077219 */ /* 0x000fe4000001160f */
[----:B------:R-:W-:-:S03]  /*6a70*/  IADD3 R13, P0, RZ, -R21, RZ ;  /* 0x80000015ff0d7210 */ /* 0x000fc60007f1e0ff */
[----:B------:R-:W1:Y:S02]  /*6a80*/  LDC R12, c[0x0][0x618] ;  /* 0x00018600ff0c7b82 */ /* 0x000e640000000800 */
[----:B------:R-:W-:Y:S02]  /*6a90*/  IMAD.X R7, RZ, RZ, ~R7, P0 ;  /* 0x000000ffff077224 */ /* 0x000fe400000e0e07 */
[----:B------:R-:W-:-:S04]  /*6aa0*/  IMAD.WIDE.U32 R10, R13, R24, R16 ;  /* 0x000000180d0a7225 */ /* 0x000fc800078e0010 */
[----:B------:R-:W2:Y:S01]  /*6ab0*/  LDC R14, c[0x0][0x608] ;  /* 0x00018200ff0e7b82 */ /* 0x000ea20000000800 */
[----:B------:R-:W-:-:S04]  /*6ac0*/  IMAD R8, R7, R24, RZ ;  /* 0x0000001807087224 */ /* 0x000fc800078e02ff */
[----:B------:R-:W-:-:S03]  /*6ad0*/  IMAD R7, R13, R25, R8 ;  /* 0x000000190d077224 */ /* 0x000fc600078e0208 */
[----:B------:R-:W3:Y:S01]  /*6ae0*/  LDC R26, c[0x0][0x658] ;  /* 0x00019600ff1a7b82 */ /* 0x000ee20000000800 */
[----:B------:R-:W-:Y:S01]  /*6af0*/  IMAD.IADD R7, R11, 0x1, R7 ;  /* 0x000000010b077824 */ /* 0x000fe200078e0207 */
[----:B0-----:R-:W-:Y:S01]  /*6b00*/  ISETP.NE.U32.AND P0, PT, R28, RZ, PT ;  /* 0x000000ff1c00720c */ /* 0x001fe20003f05070 */
[----:B------:R-:W-:-:S03]  /*6b10*/  IMAD.MOV.U32 R11, RZ, RZ, -0x1 ;  /* 0xffffffffff0b7424 */ /* 0x000fc600078e00ff */
        /* <DEDUP_REMOVED lines=8> */
[-C--:B---3--:R-:W-:Y:S02]  /*6ba0*/  SHF.L.U32 R10, R11, R26.reuse, RZ ;  /* 0x0000001a0b0a7219 */ /* 0x088fe400000006ff */
[--C-:B------:R-:W-:Y:S02]  /*6bb0*/  SHF.R.U64 R24, R22, R26, R7.reuse ;  /* 0x0000001a16187219 */ /* 0x100fe40000001207 */
[----:B------:R-:W-:Y:S02]  /*6bc0*/  LOP3.LUT R33, RZ, R10, RZ, 0x33, !PT ;  /* 0x0000000aff217212 */ /* 0x000fe400078e33ff */
[----:B------:R-:W-:Y:S01]  /*6bd0*/  SHF.R.U32.HI R11, RZ, R26, R7 ;  /* 0x0000001aff0b7219 */ /* 0x000fe20000011607 */
[----:B------:R-:W3:Y:S01]  /*6be0*/  LDC R30, c[0x0][0x610] ;  /* 0x00018400ff1e7b82 */ /* 0x000ee20000000800 */
[----:B------:R-:W-:Y:S01]  /*6bf0*/  IMAD.MOV.U32 R10, RZ, RZ, R24 ;  /* 0x000000ffff0a7224 */ /* 0x000fe200078e0018 */
[----:B------:R-:W-:Y:S06]  /*6c00*/  @!P0 BRA `(.L_x_165) ;  /* 0x0000000000288947 */ /* 0x000fec0003800000 */
        /* <DEDUP_REMOVED lines=10> */
.L_x_165:
[----:B------:R-:W-:Y:S02]  /*6cb0*/  ISETP.NE.AND P0, PT, R2, 0x1, PT ;  /* 0x000000010200780c */ /* 0x000fe40003f05270 */
[----:B-1----:R-:W-:Y:S01]  /*6cc0*/  SHF.R.U64 R8, R10, R8, R11 ;  /* 0x000000080a087219 */ /* 0x002fe2000000120b */
[----:B0-----:R-:W-:Y:S01]  /*6cd0*/  VIADD R11, R25, 0xffffffff ;  /* 0xffffffff190b7836 */ /* 0x001fe20000000000 */
[----:B------:R-:W-:Y:S02]  /*6ce0*/  SHF.L.U32 R31, R31, R26, RZ ;  /* 0x0000001a1f1f7219 */ /* 0x000fe400000006ff */
[----:B------:R-:W-:Y:S01]  /*6cf0*/  LOP3.LUT R5, R22, R33, RZ, 0xc0, !PT ;  /* 0x0000002116057212 */ /* 0x000fe200078ec0ff */
[----:B------:R-:W-:-:S04]  /*6d00*/  IMAD.MOV R7, RZ, RZ, -R8 ;  /* 0x000000ffff077224 */ /* 0x000fc800078e0a08 */
[----:B------:R-:W-:Y:S02]  /*6d10*/  IMAD R5, R31, R8, R5 ;  /* 0x000000081f057224 */ /* 0x000fe400078e0205 */
[----:B------:R-:W-:Y:S01]  /*6d20*/  @P0 IMAD R6, R9, R23, R4 ;  /* 0x0000001709060224 */ /* 0x000fe200078e0204 */
[----:B------:R-:W-:Y:S01]  /*6d30*/  LOP3.LUT R9, R20, R11, RZ, 0xc0, !PT ;  /* 0x0000000b14097212 */ /* 0x000fe200078ec0ff */
[----:B--2---:R-:W-:Y:S02]  /*6d40*/  IMAD R4, R7, R27, R24 ;  /* 0x0000001b07047224 */ /* 0x004fe400078e0218 */
[----:B---3--:R-:W-:Y:S02]  /*6d50*/  IMAD R6, R5, R30, R6 ;  /* 0x0000001e05067224 */ /* 0x008fe400078e0206 */
[----:B------:R-:W-:Y:S02]  /*6d60*/  IMAD R5, R4, R25, R9 ;  /* 0x0000001904057224 */ /* 0x000fe400078e0209 */
[----:B------:R-:W-:-:S02]  /*6d70*/  IMAD.MOV.U32 R8, RZ, RZ, 0x1 ;  /* 0x00000001ff087424 */ /* 0x000fc400078e00ff */
[----:B------:R-:W-:Y:S01]  /*6d80*/  IMAD.MOV.U32 R7, RZ, RZ, R21 ;  /* 0x000000ffff077224 */ /* 0x000fe200078e0015 */
[----:B------:R-:W-:Y:S02]  /*6d90*/  SEL R19, R5, R6, !P0 ;  /* 0x0000000605137207 */ /* 0x000fe40004000000 */
[----:B------:R-:W-:-:S07]  /*6da0*/  SEL R12, R6, R5, !P0 ;  /* 0x00000005060c7207 */ /* 0x000fce0004000000 */
.L_x_163:
[----:B------:R-:W-:-:S08]  /*6db0*/  NOP ;  /* 0x0000000000007918 */ /* 0x000fd00000000000 */
[----:B------:R-:W0:-:S00]  /*6dc0*/  USETMAXREG.DEALLOC.CTAPOOL 0x28 ;  /* 0x00000028000079c8 */ /* 0x000e0000080e0500 */
[----:B0-----:R-:W-:-:S13]  /*6dd0*/  ISETP.NE.AND P0, PT, R3, RZ, PT ;  /* 0x000000ff0300720c */ /* 0x001fda0003f05270 */
[----:B------:R-:W-:Y:S05]  /*6de0*/  @P0 EXIT ;  /* 0x000000000000094d */ /* 0x000fea0003800000 */
[----:B------:R-:W-:Y:S01]  /*6df0*/  LOP3.LUT P0, RZ, R8, 0xff, RZ, 0xc0, !PT ;  /* 0x000000ff08ff7812 */ /* 0x000fe2000780c0ff */
[----:B------:R-:W-:Y:S02]  /*6e00*/  IMAD.MOV.U32 R3, RZ, RZ, 0x1 ;  /* 0x00000001ff037424 */ /* 0x000fe400078e00ff */
[----:B------:R-:W-:-:S10]  /*6e10*/  IMAD.MOV.U32 R13, RZ, RZ, RZ ;  /* 0x000000ffff0d7224 */ /* 0x000fd400078e00ff */
[----:B------:R-:W-:Y:S05]  /*6e20*/  @!P0 BRA `(.L_x_166) ;  /* 0x0000000c00a48947 */ /* 0x000fea0003800000 */
[----:B------:R-:W0:Y:S01]  /*6e30*/  LDC R3, c[0x0][0x28c] ;  /* 0x0000a300ff037b82 */ /* 0x000e220000000800 */
[----:B------:R-:W-:Y:S01]  /*6e40*/  UMOV UR7, 0x1 ;  /* 0x0000000100077882 */ /* 0x000fe20000000000 */
[----:B------:R-:W-:Y:S01]  /*6e50*/  ULDC UR21, c[0x0][0x658] ;  /* 0x0001960000157ab9 */ /* 0x000fe20000000800 */
[----:B------:R-:W-:Y:S01]  /*6e60*/  UMOV UR6, 0xffffffff ;  /* 0xffffffff00067882 */ /* 0x000fe20000000000 */
[----:B------:R-:W-:Y:S01]  /*6e70*/  BSSY B0, `(.L_x_166) ;  /* 0x00000e4000007945 */ /* 0x000fe20003800000 */
[----:B------:R-:W-:Y:S01]  /*6e80*/  USHF.L.U32 UR6, UR6, UR21, URZ ;  /* 0x0000001506067299 */ /* 0x000fe2000800063f */
[----:B------:R-:W-:Y:S01]  /*6e90*/  IMAD.MOV.U32 R11, RZ, RZ, 0x1 ;  /* 0x00000001ff0b7424 */ /* 0x000fe200078e00ff */
[----:B------:R-:W-:Y:S01]  /*6ea0*/  LOP3.LUT R10, R18, 0x2, RZ, 0xfc, !PT ;  /* 0x00000002120a7812 */ /* 0x000fe200078efcff */
[----:B------:R-:W1:Y:S01]  /*6eb0*/  S2UR UR5, SR_CgaCtaId ;  /* 0x00000000000579c3 */ /* 0x000e620000008800 */
[----:B------:R-:W-:Y:S01]  /*6ec0*/  IMAD.MOV.U32 R13, RZ, RZ, RZ ;  /* 0x000000ffff0d7224 */ /* 0x000fe200078e00ff */
[----:B------:R-:W-:Y:S01]  /*6ed0*/  ULDC UR13, c[0x0][0x600] ;  /* 0x00018000000d7ab9 */ /* 0x000fe20000000800 */
[----:B------:R-:W-:Y:S01]  /*6ee0*/  UMOV UR30, 0x5 ;  /* 0x00000005001e7882 */ /* 0x000fe20000000000 */
[----:B------:R-:W-:-:S02]  /*6ef0*/  UIADD3 UR13, UR13, -0x1, URZ ;  /* 0xffffffff0d0d7890 */ /* 0x000fc4000fffe03f */
[----:B------:R-:W-:Y:S02]  /*6f00*/  USHF.L.U32 UR21, UR7, UR21, URZ ;  /* 0x0000001507157299 */ /* 0x000fe4000800063f */
[----:B------:R-:W-:Y:S01]  /*6f10*/  ULOP3.LUT UR23, URZ, UR6, URZ, 0x33, !UPT ;  /* 0x000000063f177292 */ /* 0x000fe2000f8e333f */
[----:B------:R-:W-:Y:S01]  /*6f20*/  ULDC.64 UR42, c[0x0][0x198] ;  /* 0x00006600002a7ab9 */ /* 0x000fe20000000a00 */
[----:B0-----:R-:W-:-:S05]  /*6f30*/  VIADD R3, R3, 0x3f ;  /* 0x0000003f03037836 */ /* 0x001fca0000000000 */
[----:B------:R-:W-:Y:S01]  /*6f40*/  SHF.R.S32.HI R4, RZ, 0x1f, R3 ;  /* 0x0000001fff047819 */ /* 0x000fe20000011403 */
[----:B-1----:R-:W-:-:S03]  /*6f50*/  ULOP3.LUT UR4, UR5, 0x1, URZ, 0xc0, !UPT ;  /* 0x0000000105047892 */ /* 0x002fc6000f8ec03f */
[----:B------:R-:W-:Y:S01]  /*6f60*/  LEA.HI R4, R4, R3, RZ, 0x6 ;  /* 0x0000000304047211 */ /* 0x000fe200078f30ff */
[----:B------:R-:W-:Y:S01]  /*6f70*/  USHF.R.U32.HI UR37, URZ, 0x1, UR5 ;  /* 0x000000013f257899 */ /* 0x000fe20008011605 */
[----:B------:R-:W-:Y:S01]  /*6f80*/  IMAD.MOV.U32 R3, RZ, RZ, 0x1 ;  /* 0x00000001ff037424 */ /* 0x000fe200078e00ff */
[----:B------:R-:W-:Y:S01]  /*6f90*/  USHF.L.U32 UR22, UR5, 0x5, URZ ;  /* 0x0000000505167899 */ /* 0x000fe2000800063f */
[----:B------:R-:W-:Y:S01]  /*6fa0*/  SHF.R.S32.HI R8, RZ, 0x6, R4 ;  /* 0x00000006ff087819 */ /* 0x000fe20000011404 */
[----:B------:R-:W-:Y:S02]  /*6fb0*/  USHF.L.U32 UR40, UR5, 0xb, URZ ;  /* 0x0000000b05287899 */ /* 0x000fe4000800063f */
[----:B------:R-:W-:Y:S02]  /*6fc0*/  ULOP3.LUT UR5, UR5, 0xfffffffe, URZ, 0xc0, !UPT ;  /* 0xfffffffe05057892 */ /* 0x000fe4000f8ec03f */
[----:B------:R-:W-:Y:S01]  /*6fd0*/  UISETP.GT.U32.AND UP0, UPT, UR4, 0xffff, UPT ;  /* 0x0000ffff0400788c */ /* 0x000fe2000bf04070 */
[----:B------:R-:W-:Y:S01]  /*6fe0*/  VIADD R9, R8, 0x1 ;  /* 0x0000000108097836 */ /* 0x000fe20000000000 */
[----:B------:R-:W-:-:S02]  /*6ff0*/  USHF.L.U32 UR29, UR7, UR5, URZ ;  /* 0x00000005071d7299 */ /* 0x000fc4000800063f */
[----:B------:R-:W-:Y:S02]  /*7000*/  ULOP3.LUT UR5, UR5, 0x1, URZ, 0xfc, !UPT ;  /* 0x0000000105057892 */ /* 0x000fe4000f8efc3f */
[----:B------:R-:W-:Y:S02]  /*7010*/  USEL UR4, UR4, 0xffff, !UP0 ;  /* 0x0000ffff04047887 */ /* 0x000fe4000c000000 */
[----:B------:R-:W-:Y:S02]  /*7020*/  USHF.L.U32 UR5, UR7, UR5, URZ ;  /* 0x0000000507057299 */ /* 0x000fe4000800063f */
[----:B------:R-:W-:Y:S02]  /*7030*/  ULOP3.LUT UR4, UR4, 0xffff, URZ, 0xc0, !UPT ;  /* 0x0000ffff04047892 */ /* 0x000fe4000f8ec03f */
[----:B------:R-:W-:Y:S02]  /*7040*/  USHF.L.U32 UR44, UR37, 0x5, URZ ;  /* 0x00000005252c7899 */ /* 0x000fe4000800063f */
[----:B------:R-:W-:-:S02]  /*7050*/  ULOP3.LUT UR22, UR22, 0x20, URZ, 0xc0, !UPT ;  /* 0x0000002016167892 */ /* 0x000fc4000f8ec03f */
[----:B------:R-:W-:Y:S02]  /*7060*/  ULOP3.LUT UR29, UR29, UR5, URZ, 0xfc, !UPT ;  /* 0x000000051d1d7292 */ /* 0x000fe4000f8efc3f */
[----:B------:R-:W-:-:S12]  /*7070*/  USHF.L.U32 UR30, UR30, UR4, URZ ;  /* 0x000000041e1e7299 */ /* 0x000fd8000800063f */
.L_x_177:
[----:B------:R-:W-:-:S03]  /*7080*/  UMOV UR4, 0xffffffff ;  /* 0xffffffff00047882 */ /* 0x000fc60000000000 */
[----:B------:R-:W-:Y:S05]  /*7090*/  BRA.DIV UR4, `(.L_x_167) ;  /* 0x0000001204387947 */ /* 0x000fea000b800000 */
[----:B------:R-:W-:-:S13]  /*70a0*/  ELECT P6, URZ, PT ;  /* 0x00000000003f782f */ /* 0x000fda00038c0000 */
.L_x_190:
[----:B------:R-:W-:Y:S04]  /*70b0*/  BSSY B1, `(.L_x_168) ;  /* 0x000004d000017945 */ /* 0x000fe80003800000 */
[----:B------:R-:W-:Y:S05]  /*70c0*/  @!P6 BRA `(.L_x_169) ;  /* 0x00000004002ce947 */ /* 0x000fea0003800000 */
[----:B------:R-:W0:Y:S02]  /*70d0*/  LDC R4, c[0x0][0x28c] ;  /* 0x0000a300ff047b82 */ /* 0x000e240000000800 */
[----:B0-----:R-:W-:-:S13]  /*70e0*/  ISETP.GE.AND P0, PT, R4, 0x1, PT ;  /* 0x000000010400780c */ /* 0x001fda0003f06270 */
[----:B------:R-:W-:Y:S05]  /*70f0*/  @!P0 BRA `(.L_x_169) ;  /* 0x0000000400208947 */ /* 0x000fea0003800000 */
[----:B------:R-:W-:Y:S02]  /*7100*/  IMAD.SHL.U32 R15, R12, 0x80, RZ ;  /* 0x000000800c0f7824 */ /* 0x000fe400078e00ff */
[----:B------:R-:W-:Y:S02]  /*7110*/  IMAD.SHL.U32 R19, R19, 0x80, RZ ;  /* 0x0000008013137824 */ /* 0x000fe400078e00ff */
[----:B------:R-:W-:Y:S02]  /*7120*/  IMAD.U32 R20, RZ, RZ, UR44 ;  /* 0x0000002cff147e24 */ /* 0x000fe4000f8e00ff */
[----:B------:R-:W-:Y:S02]  /*7130*/  IMAD.U32 R22, RZ, RZ, UR22 ;  /* 0x00000016ff167e24 */ /* 0x000fe4000f8e00ff */
[----:B------:R-:W-:Y:S02]  /*7140*/  IMAD.MOV.U32 R4, RZ, RZ, R9 ;  /* 0x000000ffff047224 */ /* 0x000fe400078e0009 */
[----:B------:R-:W-:-:S02]  /*7150*/  IMAD.MOV.U32 R5, RZ, RZ, R3 ;  /* 0x000000ffff057224 */ /* 0x000fc400078e0003 */
[----:B------:R-:W-:Y:S02]  /*7160*/  IMAD.MOV.U32 R6, RZ, RZ, R13 ;  /* 0x000000ffff067224 */ /* 0x000fe400078e000d */
[----:B------:R-:W-:Y:S02]  /*7170*/  VIADD R24, R15, 0x40 ;  /* 0x000000400f187836 */ /* 0x000fe40000000000 */
[----:B------:R-:W-:-:S07]  /*7180*/  VIADD R25, R19, 0x40 ;  /* 0x0000004013197836 */ /* 0x000fce0000000000 */
.L_x_172:
[----:B------:R-:W0:Y:S01]  /*7190*/  S2R R21, SR_CgaCtaId ;  /* 0x0000000000157919 */ /* 0x000e220000008800 */
[----:B------:R-:W-:Y:S02]  /*71a0*/  MOV R12, 0x400 ;  /* 0x00000400000c7802 */ /* 0x000fe40000000f00 */
[----:B------:R-:W-:-:S13]  /*71b0*/  ISETP.NE.AND P1, PT, R0, RZ, PT ;  /* 0x000000ff0000720c */ /* 0x000fda0003f25270 */
[----:B------:R-:W1:Y:S01]  /*71c0*/  @!P1 LDC R14, c[0x0][0x500] ;  /* 0x00014000ff0e9b82 */ /* 0x000e620000000800 */
[----:B0-----:R-:W-:Y:S02]  /*71d0*/  LEA R23, R21, R12, 0x18 ;  /* 0x0000000c15177211 */ /* 0x001fe400078ec0ff */
[----:B------:R-:W-:-:S03]  /*71e0*/  SHF.L.U32 R12, R5, 0x1f, RZ ;  /* 0x0000001f050c7819 */ /* 0x000fc600000006ff */
[----:B------:R-:W-:-:S04]  /*71f0*/  IMAD R21, R6, 0x8, R23 ;  /* 0x0000000806157824 */ /* 0x000fc800078e0217 */
[----:B------:R-:W0:Y:S02]  /*7200*/  SYNCS.PHASECHK.TRANS64.TRYWAIT P0, [R21+URZ+0x30], R12 ;  /* 0x0000300c150075a7 */ /* 0x000e24000800017f */
[----:B01----:R-:W-:Y:S05]  /*7210*/  @!P0 BRA `(.L_x_170) ;  /* 0x0000000c00f88947 */ /* 0x003fea0003800000 */
.L_x_191:
[----:B0-----:R-:W-:Y:S01]  /*7220*/  PRMT R12, R10, 0x9910, RZ ;  /* 0x000099100a0c7816 */ /* 0x001fe200000000ff */
[----:B------:R0:W-:Y:S03]  /*7230*/  @!P1 SYNCS.ARRIVE.TRANS64 RZ, [R21+URZ], R14 ;  /* 0x0000000e15ff99a7 */ /* 0x0001e6000800003f */
[----:B------:R-:W-:-:S13]  /*7240*/  ISETP.NE.AND P0, PT, R12, 0x2, PT ;  /* 0x000000020c00780c */ /* 0x000fda0003f05270 */
[----:B0-----:R-:W-:Y:S05]  /*7250*/  @P0 BRA `(.L_x_171) ;  /* 0x0000000000040947 */ /* 0x001fea0003800000 */
[----:B------:R-:W-:Y:S01]  /*7260*/  BPT.TRAP 0x1 ;  /* 0x000000040000795c */ /* 0x000fe20000300000 */
.L_x_171:
[----:B------:R-:W-:Y:S01]  /*7270*/  R2UR UR5, R6 ;  /* 0x00000000060572ca */ /* 0x000fe200000e0000 */
[----:B------:R-:W-:Y:S01]  /*7280*/  UIADD3 UR14, UP0, UR42, 0xf0, URZ ;  /* 0x000000f02a0e7890 */ /* 0x000fe2000ff1e03f */
[----:B------:R-:W-:Y:S01]  /*7290*/  R2UR UR9, R23 ;  /* 0x00000000170972ca */ /* 0x000fe200000e0000 */
[----:B------:R-:W-:Y:S01]  /*72a0*/  UPRMT UR31, URZ, 0x5410, UR30 ;  /* 0x000054103f1f7896 */ /* 0x000fe2000800001e */
[----:B------:R-:W-:Y:S01]  /*72b0*/  R2UR UR33, R21 ;  /* 0x00000000152172ca */ /* 0x000fe200000e0000 */
[----:B------:R-:W-:Y:S01]  /*72c0*/  UIADD3.X UR15, URZ, UR43, URZ, UP0, !UPT ;  /* 0x0000002b3f0f7290 */ /* 0x000fe200087fe43f */
[----:B------:R-:W-:Y:S01]  /*72d0*/  R2UR UR35, R20 ;  /* 0x00000000142372ca */ /* 0x000fe200000e0000 */
[----:B------:R-:W-:Y:S01]  /*72e0*/  VIADD R4, R4, 0xffffffff ;  /* 0xffffffff04047836 */ /* 0x000fe20000000000 */
[----:B------:R-:W-:Y:S01]  /*72f0*/  R2UR UR36, R7 ;  /* 0x00000000072472ca */ /* 0x000fe200000e0000 */
[----:B------:R-:W-:Y:S01]  /*7300*/  UMOV UR6, 0x0 ;  /* 0x0000000000067882 */ /* 0x000fe20000000000 */
[----:B------:R-:W-:Y:S01]  /*7310*/  R2UR UR34, R15 ;  /* 0x000000000f2272ca */ /* 0x000fe200000e0000 */
[----:B------:R-:W-:Y:S01]  /*7320*/  UMOV UR7, 0x10000000 ;  /* 0x1000000000077882 */ /* 0x000fe20000000000 */
[----:B------:R-:W-:Y:S01]  /*7330*/  R2UR UR26, R24 ;  /* 0x00000000181a72ca */ /* 0x000fe200000e0000 */
[----:B------:R-:W-:Y:S01]  /*7340*/  USHF.L.U32 UR5, UR5, 0xd, URZ ;  /* 0x0000000d05057899 */ /* 0x000fe2000800063f */
[----:B------:R-:W-:Y:S01]  /*7350*/  R2UR UR19, R22 ;  /* 0x00000000161372ca */ /* 0x000fe200000e0000 */
[----:B------:R-:W-:Y:S01]  /*7360*/  UIADD3 UR4, UP1, UR42, 0x1f0, URZ ;  /* 0x000001f02a047890 */ /* 0x000fe2000ff3e03f */
[----:B------:R-:W-:Y:S01]  /*7370*/  R2UR UR18, R19 ;  /* 0x00000000131272ca */ /* 0x000fe200000e0000 */
[----:B------:R-:W-:Y:S01]  /*7380*/  ULEA UR8, UR37, UR5, 0xb ;  /* 0x0000000525087291 */ /* 0x000fe2000f8e583f */
[----:B------:R-:W-:Y:S01]  /*7390*/  R2UR UR10, R25 ;  /* 0x00000000190a72ca */ /* 0x000fe200000e0000 */
[----:B------:R-:W-:Y:S01]  /*73a0*/  ULOP3.LUT UR5, UR5, 0x800, UR40, 0xf8, !UPT ;  /* 0x0000080005057892 */ /* 0x000fe2000f8ef828 */
[----:B------:R-:W-:Y:S01]  /*73b0*/  ISETP.GT.AND P1, PT, R4, 0x1, PT ;  /* 0x000000010400780c */ /* 0x000fe20003f24270 */
[----:B------:R-:W-:Y:S01]  /*73c0*/  ULEA UR8, UR8, UR9, 0x1 ;  /* 0x0000000908087291 */ /* 0x000fe2000f8e083f */
[----:B------:R-:W-:Y:S01]  /*73d0*/  VIADD R6, R6, 0x1 ;  /* 0x0000000106067836 */ /* 0x000fe20000000000 */
[----:B------:R-:W-:Y:S01]  /*73e0*/  ULEA UR5, UR5, UR9, 0x1 ;  /* 0x0000000905057291 */ /* 0x000fe2000f8e083f */
[----:B------:R-:W-:Y:S01]  /*73f0*/  VIADD R22, R22, 0x40 ;  /* 0x0000004016167836 */ /* 0x000fe20000000000 */
[----:B------:R-:W-:Y:S01]  /*7400*/  UIADD3 UR32, UR8, 0x180, URZ ;  /* 0x0000018008207890 */ /* 0x000fe2000fffe03f */
[----:B------:R-:W-:Y:S01]  /*7410*/  VIADD R20, R20, 0x40 ;  /* 0x0000004014147836 */ /* 0x000fe20000000000 */
[----:B------:R-:W-:Y:S01]  /*7420*/  UIADD3 UR24, UR8, 0x2180, URZ ;  /* 0x0000218008187890 */ /* 0x000fe2000fffe03f */
[C---:B------:R-:W-:Y:S01]  /*7430*/  ISETP.NE.AND P0, PT, R6.reuse, 0x6, PT ;  /* 0x000000060600780c */ /* 0x040fe20003f05270 */
[----:B------:R-:W-:Y:S01]  /*7440*/  UMOV UR25, UR33 ;  /* 0x0000002100197c82 */ /* 0x000fe20008000000 */
[----:B------:R-:W-:Y:S01]  /*7450*/  UMOV UR27, UR35 ;  /* 0x00000023001b7c82 */ /* 0x000fe20008000000 */
[----:B------:R-:W-:Y:S01]  /*7460*/  UMOV UR28, UR36 ;  /* 0x00000024001c7c82 */ /* 0x000fe20008000000 */
[----:B------:R-:W-:Y:S01]  /*7470*/  UIADD3 UR16, UR5, 0x18180, URZ ;  /* 0x0001818005107890 */ /* 0x000fe2000fffe03f */
[----:B------:R-:W-:Y:S01]  /*7480*/  SEL R12, RZ, 0x1, P0 ;  /* 0x00000001ff0c7807 */ /* 0x000fe20000000000 */
[----:B------:R-:W-:Y:S01]  /*7490*/  UTMALDG.3D.MULTICAST [UR32], [UR14], UR31, desc[UR6] ;  /* 0x000006200e0073b4 */ /* 0x000fe2000801181f */
[----:B------:R-:W-:Y:S01]  /*74a0*/  UIADD3 UR8, UR5, 0x1a180, URZ ;  /* 0x0001a18005087890 */ /* 0x000fe2000fffe03f */
[----:B------:R-:W-:Y:S01]  /*74b0*/  SEL R6, R6, RZ, P0 ;  /* 0x000000ff06067207 */ /* 0x000fe20000000000 */
[----:B------:R-:W-:Y:S01]  /*74c0*/  UIADD3.X UR5, URZ, UR43, URZ, UP1, !UPT ;  /* 0x0000002b3f057290 */ /* 0x000fe20008ffe43f */
[----:B------:R-:W-:Y:S01]  /*74d0*/  LOP3.LUT R5, R5, R12, RZ, 0x3c, !PT ;  /* 0x0000000c05057212 */ /* 0x000fe200078e3cff */
[----:B------:R-:W-:Y:S01]  /*74e0*/  UMOV UR17, UR33 ;  /* 0x0000002100117c82 */ /* 0x000fe20008000000 */
[----:B------:R-:W-:Y:S01]  /*74f0*/  UMOV UR20, UR36 ;  /* 0x0000002400147c82 */ /* 0x000fe20008000000 */
[----:B------:R-:W-:Y:S01]  /*7500*/  UMOV UR9, UR33 ;  /* 0x0000002100097c82 */ /* 0x000fe20008000000 */
[----:B------:R0:W-:Y:S01]  /*7510*/  UTMALDG.3D.MULTICAST [UR24], [UR14], UR31, desc[UR6] ;  /* 0x000006180e0073b4 */ /* 0x0001e2000801181f */
[----:B------:R-:W-:Y:S01]  /*7520*/  UMOV UR11, UR19 ;  /* 0x00000013000b7c82 */ /* 0x000fe20008000000 */
[----:B------:R-:W-:Y:S01]  /*7530*/  UMOV UR12, UR36 ;  /* 0x00000024000c7c82 */ /* 0x000fe20008000000 */
[----:B0-----:R-:W-:-:S09]  /*7540*/  UPRMT UR14, URZ, 0x5410, UR29 ;  /* 0x000054103f0e7896 */ /* 0x001fd2000800001d */
[----:B------:R0:W-:Y:S01]  /*7550*/  UTMALDG.3D.MULTICAST [UR16], [UR4], UR14, desc[UR6] ;  /* 0x00000610040073b4 */ /* 0x0001e2000801180e */
[----:B------:R0:W-:Y:S02]  /*7560*/  UTMALDG.3D.MULTICAST [UR8], [UR4], UR14, desc[UR6] ;  /* 0x00000608040073b4 */ /* 0x0001e4000801180e */
[----:B0-----:R-:W-:Y:S05]  /*7570*/  @P1 BRA `(.L_x_172) ;  /* 0xfffffffc00041947 */ /* 0x001fea000383ffff */
.L_x_169:
[----:B------:R-:W-:Y:S05]  /*7580*/  BSYNC B1 ;  /* 0x0000000000017941 */ /* 0x000fea0003800000 */
.L_x_168:
[----:B------:R-:W-:Y:S01]  /*7590*/  LOP3.LUT P1, RZ, R11, 0xff, RZ, 0xc0, !PT ;  /* 0x000000ff0bff7812 */ /* 0x000fe2000782c0ff */
[C---:B------:R-:W-:Y:S01]  /*75a0*/  IMAD.IADD R13, R8.reuse, 0x1, R13 ;  /* 0x00000001080d7824 */ /* 0x040fe200078e020d */
[----:B------:R-:W-:Y:S01]  /*75b0*/  ULDC.64 UR4, c[0x0][0x650] ;  /* 0x0001940000047ab9 */ /* 0x000fe20000000a00 */
[C---:B------:R-:W-:Y:S01]  /*75c0*/  ISETP.GE.U32.AND P2, PT, R8.reuse, 0x6, PT ;  /* 0x000000060800780c */ /* 0x040fe20003f46070 */
[----:B------:R-:W-:Y:S01]  /*75d0*/  BSSY B1, `(.L_x_173) ;  /* 0x000006b000017945 */ /* 0x000fe20003800000 */
[----:B------:R-:W-:Y:S01]  /*75e0*/  IMAD.MOV.U32 R12, RZ, RZ, -0x1 ;  /* 0xffffffffff0c7424 */ /* 0x000fe200078e00ff */
[----:B------:R-:W-:Y:S01]  /*75f0*/  ISETP.GT.U32.AND P0, PT, R13, 0x5, PT ;  /* 0x000000050d00780c */ /* 0x000fe20003f04070 */
[----:B------:R-:W-:Y:S01]  /*7600*/  IMAD.MOV.U32 R19, RZ, RZ, -0x1 ;  /* 0xffffffffff137424 */ /* 0x000fe200078e00ff */
[----:B------:R-:W-:Y:S01]  /*7610*/  PRMT R11, RZ, 0x7610, R11 ;  /* 0x00007610ff0b7816 */ /* 0x000fe2000000000b */
[----:B------:R-:W-:Y:S01]  /*7620*/  IMAD.MOV.U32 R7, RZ, RZ, -0x1 ;  /* 0xffffffffff077424 */ /* 0x000fe200078e00ff */
[----:B------:R-:W-:-:S03]  /*7630*/  ISETP.LT.U32.AND P0, PT, R8, 0x6, P0 ;  /* 0x000000060800780c */ /* 0x000fc60000701070 */
[----:B------:R-:W0:Y:S01]  /*7640*/  @P1 S2R R5, SR_CgaCtaId ;  /* 0x0000000000051919 */ /* 0x000e220000008800 */
[----:B------:R-:W-:-:S04]  /*7650*/  @P1 MOV R4, 0x400 ;  /* 0x0000040000041802 */ /* 0x000fc80000000f00 */
[----:B0-----:R-:W-:Y:S01]  /*7660*/  @P1 LEA R6, R5, R4, 0x18 ;  /* 0x0000000405061211 */ /* 0x001fe200078ec0ff */
[----:B------:R-:W-:Y:S01]  /*7670*/  IMAD.WIDE.U32 R4, R13, -0x55555555, RZ ;  /* 0xaaaaaaab0d047825 */ /* 0x000fe200078e00ff */
[----:B------:R-:W-:Y:S02]  /*7680*/  SEL R4, RZ, 0x1, !P0 ;  /* 0x00000001ff047807 */ /* 0x000fe40004000000 */
[----:B------:R0:W-:Y:S01]  /*7690*/  @P1 SYNCS.ARRIVE.TRANS64.A1T0 RZ, [R6+URZ+0x78], RZ ;  /* 0x000078ff06ff19a7 */ /* 0x0001e2000810003f */
[----:B------:R-:W-:Y:S02]  /*76a0*/  IADD3 R16, P1, R16, UR38, RZ ;  /* 0x0000002610107c10 */ /* 0x000fe4000ff3e0ff */
[----:B------:R-:W-:Y:S02]  /*76b0*/  LOP3.LUT R3, R3, R4, RZ, 0x3c, !PT ;  /* 0x0000000403037212 */ /* 0x000fe400078e3cff */
[----:B------:R-:W-:Y:S02]  /*76c0*/  IADD3.X R17, R17, UR41, RZ, P1, !PT ;  /* 0x0000002911117c10 */ /* 0x000fe40008ffe4ff */
[----:B------:R-:W-:-:S02]  /*76d0*/  ISETP.GE.U32.AND P0, PT, R16, UR4, PT ;  /* 0x0000000410007c0c */ /* 0x000fc4000bf06070 */
[----:B0-----:R-:W-:Y:S02]  /*76e0*/  SHF.R.U32.HI R6, RZ, 0x2, R5 ;  /* 0x00000002ff067819 */ /* 0x001fe40000011605 */
[----:B------:R-:W-:Y:S02]  /*76f0*/  ISETP.GE.U32.AND.EX P0, PT, R17, UR5, PT, P0 ;  /* 0x0000000511007c0c */ /* 0x000fe4000bf06100 */
[----:B------:R-:W-:Y:S01]  /*7700*/  @P2 LOP3.LUT R3, R3, 0x1, R6, 0x78, !PT ;  /* 0x0000000103032812 */ /* 0x000fe200078e7806 */
[----:B------:R-:W-:Y:S01]  /*7710*/  IMAD R13, R6, -0x6, R13 ;  /* 0xfffffffa060d7824 */ /* 0x000fe200078e020d */
[----:B------:R-:W-:-:S09]  /*7720*/  PRMT R4, RZ, 0x7610, R4 ;  /* 0x00007610ff047816 */ /* 0x000fd20000000004 */
[----:B------:R-:W-:Y:S05]  /*7730*/  @P0 BRA `(.L_x_174) ;  /* 0x0000000400500947 */ /* 0x000fea0003800000 */
[----:B------:R-:W0:Y:S01]  /*7740*/  S2R R15, SR_CTAID.X ;  /* 0x00000000000f7919 */ /* 0x000e220000002500 */
[----:B------:R-:W-:Y:S01]  /*7750*/  ULDC.64 UR4, c[0x0][0x628] ;  /* 0x00018a0000047ab9 */ /* 0x000fe20000000a00 */
[----:B------:R-:W1:Y:S01]  /*7760*/  LDC R20, c[0x0][0x144] ;  /* 0x00005100ff147b82 */ /* 0x000e620000000800 */
[----:B------:R-:W-:Y:S01]  /*7770*/  ISETP.NE.U32.AND P0, PT, RZ, UR4, PT ;  /* 0x00000004ff007c0c */ /* 0x000fe2000bf05070 */
[----:B------:R-:W2:Y:S01]  /*7780*/  S2R R12, SR_CTAID.Y ;  /* 0x00000000000c7919 */ /* 0x000ea20000002600 */
[----:B------:R-:W-:Y:S01]  /*7790*/  ULDC UR6, c[0x0][0x150] ;  /* 0x0000540000067ab9 */ /* 0x000fe20000000800 */
[----:B------:R-:W-:Y:S01]  /*77a0*/  ULDC UR7, c[0x0][0x630] ;  /* 0x00018c0000077ab9 */ /* 0x000fe20000000800 */
[----:B------:R-:W-:Y:S01]  /*77b0*/  ISETP.NE.AND.EX P0, PT, RZ, UR5, PT, P0 ;  /* 0x00000005ff007c0c */ /* 0x000fe2000bf05300 */
[----:B------:R-:W-:Y:S01]  /*77c0*/  IMAD.MOV.U32 R4, RZ, RZ, R16 ;  /* 0x000000ffff047224 */ /* 0x000fe200078e0010 */
[----:B0-----:R-:W-:-:S05]  /*77d0*/  I2FP.F32.U32 R5, R15 ;  /* 0x0000000f00057245 */ /* 0x001fca0000201000 */
[----:B------:R-:W-:Y:S01]  /*77e0*/  FMUL R21, R5, UR6 ;  /* 0x0000000605157c20 */ /* 0x000fe20008400000 */
[----:B------:R-:W-:-:S05]  /*77f0*/  IMAD.MOV.U32 R5, RZ, RZ, R17 ;  /* 0x000000ffff057224 */ /* 0x000fca00078e0011 */
[----:B--2---:R-:W-:Y:S05]  /*7800*/  @!P0 BRA `(.L_x_175) ;  /* 0x0000000000288947 */ /* 0x004fea0003800000 */
[----:B------:R-:W-:Y:S02]  /*7810*/  ULDC UR6, c[0x0][0x634] ;  /* 0x00018d0000067ab9 */ /* 0x000fe40000000800 */
[----:B------:R-:W-:-:S05]  /*7820*/  IADD3 R5, P0, R16, UR6, RZ ;  /* 0x0000000610057c10 */ /* 0x000fca000ff1e0ff */
[----:B------:R-:W-:-:S04]  /*7830*/  IMAD.X R19, RZ, RZ, R17, P0 ;  /* 0x000000ffff137224 */ /* 0x000fc800000e0611 */
[----:B------:R-:W-:-:S04]  /*7840*/  IMAD.WIDE.U32 R6, R19, UR4, RZ ;  /* 0x0000000413067c25 */ /* 0x000fc8000f8e00ff */
[----:B------:R-:W-:-:S04]  /*7850*/  IMAD.WIDE.U32 R6, P0, R5, UR5, R6 ;  /* 0x0000000505067c25 */ /* 0x000fc8000f800006 */
[----:B------:R-:W-:-:S04]  /*7860*/  IMAD.WIDE.U32 R4, R5, UR4, RZ ;  /* 0x0000000405047c25 */ /* 0x000fc8000f8e00ff */
[----:B------:R-:W-:Y:S01]  /*7870*/  IMAD.MOV.U32 R4, RZ, RZ, R7 ;  /* 0x000000ffff047224 */ /* 0x000fe200078e0007 */
[----:B------:R-:W-:Y:S01]  /*7880*/  IADD3 RZ, P1, R5, R6, RZ ;  /* 0x0000000605ff7210 */ /* 0x000fe20007f3e0ff */
[----:B------:R-:W-:-:S04]  /*7890*/  IMAD.X R5, RZ, RZ, RZ, P0 ;  /* 0x000000ffff057224 */ /* 0x000fc800000e06ff */
[----:B------:R-:W-:-:S08]  /*78a0*/  IMAD.WIDE.U32.X R4, R19, UR5, R4, P1 ;  /* 0x0000000513047c25 */ /* 0x000fd000088e0404 */
.L_x_175:
[--C-:B------:R-:W-:Y:S01]  /*78b0*/  SHF.R.U64 R14, R4, UR7, R5.reuse ;  /* 0x00000007040e7c19 */ /* 0x100fe20008001205 */
[----:B------:R-:W0:Y:S01]  /*78c0*/  F2I.U32.TRUNC.NTZ R21, R21 ;  /* 0x0000001500157305 */ /* 0x000e22000020f000 */
[----:B------:R-:W-:Y:S01]  /*78d0*/  SHF.R.U32.HI R4, RZ, UR7, R5 ;  /* 0x00000007ff047c19 */ /* 0x000fe20008011605 */
[----:B------:R-:W-:Y:S01]  /*78e0*/  ULDC.64 UR4, c[0x0][0x620] ;  /* 0x0001880000047ab9 */ /* 0x000fe20000000a00 */
[----:B------:R-:W-:Y:S01]  /*78f0*/  IADD3 R7, P0, RZ, -R14, RZ ;  /* 0x8000000eff077210 */ /* 0x000fe20007f1e0ff */
[----:B------:R-:W-:-:S04]  /*7900*/  ULDC.64 UR6, c[0x0][0x640] ;  /* 0x0001900000067ab9 */ /* 0x000fc80000000a00 */
[----:B------:R-:W-:Y:S01]  /*7910*/  IMAD.X R4, RZ, RZ, ~R4, P0 ;  /* 0x000000ffff047224 */ /* 0x000fe200000e0e04 */
[----:B------:R-:W-:-:S03]  /*7920*/  ISETP.NE.U32.AND P0, PT, RZ, UR6, PT ;  /* 0x00000006ff007c0c */ /* 0x000fc6000bf05070 */
[----:B------:R-:W-:Y:S01]  /*7930*/  IMAD R6, R4, UR4, RZ ;  /* 0x0000000404067c24 */ /* 0x000fe2000f8e02ff */
[----:B------:R-:W-:Y:S01]  /*7940*/  ISETP.NE.AND.EX P0, PT, RZ, UR7, PT, P0 ;  /* 0x00000007ff007c0c */ /* 0x000fe2000bf05300 */
[----:B------:R-:W-:Y:S01]  /*7950*/  IMAD.WIDE.U32 R4, R7, UR4, R16 ;  /* 0x0000000407047c25 */ /* 0x000fe2000f8e0010 */
[----:B------:R-:W-:-:S03]  /*7960*/  ULDC UR4, c[0x0][0x618] ;  /* 0x0001860000047ab9 */ /* 0x000fc60000000800 */
[----:B------:R-:W-:Y:S01]  /*7970*/  IMAD R7, R7, UR5, R6 ;  /* 0x0000000507077c24 */ /* 0x000fe2000f8e0206 */
[----:B------:R-:W-:Y:S01]  /*7980*/  ULDC UR5, c[0x0][0x154] ;  /* 0x0000550000057ab9 */ /* 0x000fe20000000800 */
[----:B0-----:R-:W-:Y:S02]  /*7990*/  IMAD.MOV R6, RZ, RZ, -R21 ;  /* 0x000000ffff067224 */ /* 0x001fe400078e0a15 */
[----:B------:R-:W0:Y:S01]  /*79a0*/  LDC R21, c[0x0][0x148] ;  /* 0x00005200ff157b82 */ /* 0x000e220000000800 */
[----:B------:R-:W-:Y:S02]  /*79b0*/  IMAD.IADD R5, R5, 0x1, R7 ;  /* 0x0000000105057824 */ /* 0x000fe400078e0207 */
[----:B-1----:R-:W-:Y:S01]  /*79c0*/  IMAD R15, R20, R6, R15 ;  /* 0x00000006140f7224 */ /* 0x002fe200078e020f */
[----:B------:R-:W-:Y:S02]  /*79d0*/  I2FP.F32.U32 R6, R12 ;  /* 0x0000000c00067245 */ /* 0x000fe40000201000 */
[----:B------:R-:W-:-:S02]  /*79e0*/  SHF.R.U64 R19, R4, UR4, R5 ;  /* 0x0000000404137c19 */ /* 0x000fc40008001205 */
[----:B------:R-:W-:Y:S01]  /*79f0*/  SHF.R.U32.HI R4, RZ, UR4, R5 ;  /* 0x00000004ff047c19 */ /* 0x000fe20008011605 */
[----:B------:R-:W-:Y:S01]  /*7a00*/  FMUL R6, R6, UR5 ;  /* 0x0000000506067c20 */ /* 0x000fe20008400000 */
[----:B------:R-:W-:Y:S02]  /*7a10*/  ULDC UR4, c[0x0][0x608] ;  /* 0x0001820000047ab9 */ /* 0x000fe40000000800 */
[--C-:B------:R-:W-:Y:S01]  /*7a20*/  SHF.R.U64 R22, R19, UR4, R4.reuse ;  /* 0x0000000413167c19 */ /* 0x100fe20008001204 */
[----:B------:R1:W2:Y:S01]  /*7a30*/  F2I.U32.TRUNC.NTZ R24, R6 ;  /* 0x0000000600187305 */ /* 0x0002a2000020f000 */
[----:B------:R-:W-:Y:S01]  /*7a40*/  SHF.R.U32.HI R5, RZ, UR4, R4 ;  /* 0x00000004ff057c19 */ /* 0x000fe20008011604 */
[----:B------:R-:W-:-:S03]  /*7a50*/  ULDC UR4, c[0x0][0x658] ;  /* 0x0001960000047ab9 */ /* 0x000fc60000000800 */
[--C-:B------:R-:W-:Y:S02]  /*7a60*/  SHF.R.U64 R20, R22, UR4, R5.reuse ;  /* 0x0000000416147c19 */ /* 0x100fe40008001205 */
[----:B------:R-:W-:-:S03]  /*7a70*/  SHF.R.U32.HI R23, RZ, UR4, R5 ;  /* 0x00000004ff177c19 */ /* 0x000fc60008011605 */
[----:B------:R-:W-:Y:S02]  /*7a80*/  IMAD.MOV.U32 R4, RZ, RZ, R20 ;  /* 0x000000ffff047224 */ /* 0x000fe400078e0014 */
[----:B------:R-:W-:Y:S01]  /*7a90*/  IMAD.MOV.U32 R5, RZ, RZ, R23 ;  /* 0x000000ffff057224 */ /* 0x000fe200078e0017 */
[----:B-1----:R-:W-:Y:S06]  /*7aa0*/  @!P0 BRA `(.L_x_176) ;  /* 0x0000000000288947 */ /* 0x002fec0003800000 */
        /* <DEDUP_REMOVED lines=10> */
.L_x_176:
[----:B------:R-:W-:Y:S01]  /*7b50*/  ISETP.NE.AND P0, PT, R2, 0x1, PT ;  /* 0x000000010200780c */ /* 0x000fe20003f05270 */
[----:B------:R-:W-:Y:S01]  /*7b60*/  ULDC UR4, c[0x0][0x648] ;  /* 0x0001920000047ab9 */ /* 0x000fe20000000800 */
[----:B------:R-:W-:Y:S01]  /*7b70*/  LOP3.LUT R22, R22, UR23, RZ, 0xc0, !PT ;  /* 0x0000001716167c12 */ /* 0x000fe2000f8ec0ff */
[----:B--2---:R-:W-:Y:S01]  /*7b80*/  IMAD.MOV R24, RZ, RZ, -R24 ;  /* 0x000000ffff187224 */ /* 0x004fe200078e0a18 */
[----:B------:R-:W-:Y:S01]  /*7b90*/  SHF.R.U64 R5, R4, UR4, R5 ;  /* 0x0000000404057c19 */ /* 0x000fe20008001205 */
[----:B------:R-:W-:Y:S01]  /*7ba0*/  ULDC UR4, c[0x0][0x638] ;  /* 0x00018e0000047ab9 */ /* 0x000fe20000000800 */
[----:B------:R-:W-:Y:S01]  /*7bb0*/  LOP3.LUT R19, R19, UR13, RZ, 0xc0, !PT ;  /* 0x0000000d13137c12 */ /* 0x000fe2000f8ec0ff */
[----:B------:R-:W-:Y:S01]  /*7bc0*/  ULDC UR5, c[0x0][0x610] ;  /* 0x0001840000057ab9 */ /* 0x000fe20000000800 */
[----:B------:R-:W-:Y:S02]  /*7bd0*/  IMAD.MOV.U32 R4, RZ, RZ, 0x1 ;  /* 0x00000001ff047424 */ /* 0x000fe400078e00ff */
[----:B------:R-:W-:-:S02]  /*7be0*/  IMAD.MOV R7, RZ, RZ, -R5 ;  /* 0x000000ffff077224 */ /* 0x000fc400078e0a05 */
[----:B------:R-:W-:Y:S02]  /*7bf0*/  IMAD R22, R5, UR21, R22 ;  /* 0x0000001505167c24 */ /* 0x000fe4000f8e0216 */
[----:B0-----:R-:W-:Y:S02]  /*7c00*/  @P0 IMAD R15, R21, R24, R12 ;  /* 0x00000018150f0224 */ /* 0x001fe400078e020c */
[----:B------:R-:W-:Y:S01]  /*7c10*/  IMAD R20, R7, UR4, R20 ;  /* 0x0000000407147c24 */ /* 0x000fe2000f8e0214 */
[----:B------:R-:W-:Y:S01]  /*7c20*/  ULDC UR4, c[0x0][0x600] ;  /* 0x0001800000047ab9 */ /* 0x000fe20000000800 */
[----:B------:R-:W-:Y:S02]  /*7c30*/  IMAD R15, R22, UR5, R15 ;  /* 0x00000005160f7c24 */ /* 0x000fe4000f8e020f */
[----:B------:R-:W-:Y:S02]  /*7c40*/  IMAD R20, R20, UR4, R19 ;  /* 0x0000000414147c24 */ /* 0x000fe4000f8e0213 */
[----:B------:R-:W-:-:S03]  /*7c50*/  IMAD.MOV.U32 R7, RZ, RZ, R14 ;  /* 0x000000ffff077224 */ /* 0x000fc600078e000e */
[----:B------:R-:W-:Y:S02]  /*7c60*/  SEL R19, R20, R15, !P0 ;  /* 0x0000000f14137207 */ /* 0x000fe40004000000 */
[----:B------:R-:W-:-:S07]  /*7c70*/  SEL R12, R15, R20, !P0 ;  /* 0x000000140f0c7207 */ /* 0x000fce0004000000 */
.L_x_174:
[----:B------:R-:W-:Y:S05]  /*7c80*/  BSYNC B1 ;  /* 0x0000000000017941 */ /* 0x000fea0003800000 */
.L_x_173:
[----:B------:R-:W-:-:S13]  /*7c90*/  LOP3.LUT P0, RZ, R4, 0xff, RZ, 0xc0, !PT ;  /* 0x000000ff04ff7812 */ /* 0x000fda000780c0ff */
[----:B------:R-:W-:Y:S05]  /*7ca0*/  @P0 BRA `(.L_x_177) ;  /* 0xfffffff000f40947 */ /* 0x000fea000383ffff */
[----:B------:R-:W-:Y:S05]  /*7cb0*/  BSYNC B0 ;  /* 0x0000000000007941 */ /* 0x000fea0003800000 */
.L_x_166:
[----:B------:R-:W-:-:S03]  /*7cc0*/  UMOV UR4, 0xffffffff ;  /* 0xffffffff00047882 */ /* 0x000fc60000000000 */
[----:B------:R-:W-:Y:S05]  /*7cd0*/  BRA.DIV UR4, `(.L_x_178) ;  /* 0x00000006045c7947 */ /* 0x000fea000b800000 */
[----:B------:R-:W-:-:S13]  /*7ce0*/  ELECT P6, URZ, PT ;  /* 0x00000000003f782f */ /* 0x000fda00038c0000 */
.L_x_194:
[----:B------:R-:W-:Y:S04]  /*7cf0*/  BSSY B0, `(.L_x_179) ;  /* 0x000003d000007945 */ /* 0x000fe80003800000 */
[----:B------:R-:W-:Y:S05]  /*7d00*/  @!P6 BRA `(.L_x_180) ;  /* 0x0000000000ece947 */ /* 0x000fea0003800000 */
[----:B------:R-:W-:-:S04]  /*7d10*/  LOP3.LUT R18, R18, 0x2, RZ, 0xfc, !PT ;  /* 0x0000000212127812 */ /* 0x000fc800078efcff */
[----:B------:R-:W-:-:S13]  /*7d20*/  ISETP.NE.AND P0, PT, R18, 0x3, PT ;  /* 0x000000031200780c */ /* 0x000fda0003f05270 */
[----:B------:R-:W-:Y:S05]  /*7d30*/  @!P0 BRA `(.L_x_181) ;  /* 0x0000000000048947 */ /* 0x000fea0003800000 */
[----:B------:R-:W-:Y:S01]  /*7d40*/  BPT.TRAP 0x1 ;  /* 0x000000040000795c */ /* 0x000fe20000300000 */
.L_x_181:
[----:B------:R-:W0:Y:S01]  /*7d50*/  S2R R5, SR_CgaCtaId ;  /* 0x0000000000057919 */ /* 0x000e220000008800 */
[----:B------:R-:W-:Y:S02]  /*7d60*/  MOV R0, 0x400 ;  /* 0x0000040000007802 */ /* 0x000fe40000000f00 */
[----:B------:R-:W-:Y:S02]  /*7d70*/  SHF.L.U32 R4, R3, 0x1f, RZ ;  /* 0x0000001f03047819 */ /* 0x000fe400000006ff */
[----:B0-----:R-:W-:-:S05]  /*7d80*/  LEA R0, R5, R0, 0x18 ;  /* 0x0000000005007211 */ /* 0x001fca00078ec0ff */
[----:B------:R-:W-:-:S04]  /*7d90*/  VIADD R0, R0, 0x30 ;  /* 0x0000003000007836 */ /* 0x000fc80000000000 */
[C---:B------:R-:W-:Y:S02]  /*7da0*/  IMAD R7, R13.reuse, 0x8, R0 ;  /* 0x000000080d077824 */ /* 0x040fe400078e0200 */
[----:B------:R-:W-:Y:S02]  /*7db0*/  VIADD R13, R13, 0x1 ;  /* 0x000000010d0d7836 */ /* 0x000fe40000000000 */
[----:B------:R-:W0:Y:S03]  /*7dc0*/  SYNCS.PHASECHK.TRANS64.TRYWAIT P0, [R7+URZ], R4 ;  /* 0x00000004070075a7 */ /* 0x000e26000800017f */
[----:B------:R-:W-:-:S04]  /*7dd0*/  ISETP.NE.AND P1, PT, R13, 0x6, PT ;  /* 0x000000060d00780c */ /* 0x000fc80003f25270 */
[----:B------:R-:W-:Y:S02]  /*7de0*/  SEL R2, RZ, 0x1, P1 ;  /* 0x00000001ff027807 */ /* 0x000fe40000800000 */
[----:B------:R-:W-:Y:S02]  /*7df0*/  SEL R13, R13, RZ, P1 ;  /* 0x000000ff0d0d7207 */ /* 0x000fe40000800000 */
[----:B------:R-:W-:-:S03]  /*7e00*/  LOP3.LUT R6, R3, R2, RZ, 0x3c, !PT ;  /* 0x0000000203067212 */ /* 0x000fc600078e3cff */
[----:B------:R-:W-:Y:S01]  /*7e10*/  IMAD R8, R13, 0x8, R0 ;  /* 0x000000080d087824 */ /* 0x000fe200078e0200 */
[----:B------:R-:W-:Y:S01]  /*7e20*/  SHF.L.U32 R5, R6, 0x1f, RZ ;  /* 0x0000001f06057819 */ /* 0x000fe200000006ff */
[----:B0-----:R-:W-:Y:S06]  /*7e30*/  @!P0 BRA `(.L_x_182) ;  /* 0x0000000400248947 */ /* 0x001fec0003800000 */
.L_x_195:
[----:B------:R-:W1:Y:S01]  /*7e40*/  SYNCS.PHASECHK.TRANS64.TRYWAIT P0, [R8+URZ], R5 ;  /* 0x00000005080075a7 */ /* 0x000e62000800017f */
[----:B------:R-:W-:-:S05]  /*7e50*/  VIADD R2, R13, 0x1 ;  /* 0x000000010d027836 */ /* 0x000fca0000000000 */
[----:B------:R-:W-:-:S04]  /*7e60*/  ISETP.NE.AND P1, PT, R2, 0x6, PT ;  /* 0x000000060200780c */ /* 0x000fc80003f25270 */
[----:B------:R-:W-:Y:S02]  /*7e70*/  SEL R3, RZ, 0x1, P1 ;  /* 0x00000001ff037807 */ /* 0x000fe40000800000 */
[----:B0-----:R-:W-:Y:S02]  /*7e80*/  SEL R7, R2, RZ, P1 ;  /* 0x000000ff02077207 */ /* 0x001fe40000800000 */
[----:B------:R-:W-:-:S03]  /*7e90*/  LOP3.LUT R6, R6, R3, RZ, 0x3c, !PT ;  /* 0x0000000306067212 */ /* 0x000fc600078e3cff */
[----:B------:R-:W-:Y:S01]  /*7ea0*/  IMAD R9, R7, 0x8, R0 ;  /* 0x0000000807097824 */ /* 0x000fe200078e0200 */
[----:B------:R-:W-:Y:S01]  /*7eb0*/  SHF.L.U32 R4, R6, 0x1f, RZ ;  /* 0x0000001f06047819 */ /* 0x000fe200000006ff */
[----:B-1----:R-:W-:Y:S06]  /*7ec0*/  @!P0 BRA `(.L_x_183) ;  /* 0x0000000400148947 */ /* 0x002fec0003800000 */
.L_x_196:
[----:B------:R-:W1:Y:S01]  /*7ed0*/  SYNCS.PHASECHK.TRANS64.TRYWAIT P0, [R9+URZ], R4 ;  /* 0x00000004090075a7 */ /* 0x000e62000800017f */
[----:B------:R-:W-:-:S05]  /*7ee0*/  VIADD R2, R7, 0x1 ;  /* 0x0000000107027836 */ /* 0x000fca0000000000 */
[----:B------:R-:W-:-:S04]  /*7ef0*/  ISETP.NE.AND P1, PT, R2, 0x6, PT ;  /* 0x000000060200780c */ /* 0x000fc80003f25270 */
[----:B------:R-:W-:Y:S02]  /*7f00*/  SEL R3, RZ, 0x1, P1 ;  /* 0x00000001ff037807 */ /* 0x000fe40000800000 */
[----:B------:R-:W-:Y:S02]  /*7f10*/  SEL R7, R2, RZ, P1 ;  /* 0x000000ff02077207 */ /* 0x000fe40000800000 */
[----:B------:R-:W-:-:S03]  /*7f20*/  LOP3.LUT R6, R6, R3, RZ, 0x3c, !PT ;  /* 0x0000000306067212 */ /* 0x000fc600078e3cff */
[----:B0-----:R-:W-:Y:S01]  /*7f30*/  IMAD R8, R7, 0x8, R0 ;  /* 0x0000000807087824 */ /* 0x001fe200078e0200 */
[----:B------:R-:W-:Y:S01]  /*7f40*/  SHF.L.U32 R5, R6, 0x1f, RZ ;  /* 0x0000001f06057819 */ /* 0x000fe200000006ff */
[----:B-1----:R-:W-:Y:S06]  /*7f50*/  @!P0 BRA `(.L_x_184) ;  /* 0x0000000400048947 */ /* 0x002fec0003800000 */
.L_x_197:
[----:B------:R-:W1:Y:S01]  /*7f60*/  SYNCS.PHASECHK.TRANS64.TRYWAIT P0, [R8+URZ], R5 ;  /* 0x00000005080075a7 */ /* 0x000e62000800017f */
[----:B------:R-:W-:-:S05]  /*7f70*/  VIADD R2, R7, 0x1 ;  /* 0x0000000107027836 */ /* 0x000fca0000000000 */
[----:B------:R-:W-:-:S04]  /*7f80*/  ISETP.NE.AND P1, PT, R2, 0x6, PT ;  /* 0x000000060200780c */ /* 0x000fc80003f25270 */
[----:B------:R-:W-:Y:S02]  /*7f90*/  SEL R3, RZ, 0x1, P1 ;  /* 0x00000001ff037807 */ /* 0x000fe40000800000 */
[----:B------:R-:W-:Y:S02]  /*7fa0*/  SEL R7, R2, RZ, P1 ;  /* 0x000000ff02077207 */ /* 0x000fe40000800000 */
[----:B0-----:R-:W-:-:S03]  /*7fb0*/  LOP3.LUT R9, R6, R3, RZ, 0x3c, !PT ;  /* 0x0000000306097212 */ /* 0x001fc600078e3cff */
[----:B------:R-:W-:Y:S01]  /*7fc0*/  IMAD R11, R7, 0x8, R0 ;  /* 0x00000008070b7824 */ /* 0x000fe200078e0200 */
[----:B------:R-:W-:Y:S01]  /*7fd0*/  SHF.L.U32 R6, R9, 0x1f, RZ ;  /* 0x0000001f09067819 */ /* 0x000fe200000006ff */
[----:B-1----:R-:W-:Y:S06]  /*7fe0*/  @!P0 BRA `(.L_x_185) ;  /* 0x0000000000f48947 */ /* 0x002fec0003800000 */
.L_x_198:
[----:B------:R-:W1:Y:S01]  /*7ff0*/  SYNCS.PHASECHK.TRANS64.TRYWAIT P0, [R11+URZ], R6 ;  /* 0x000000060b0075a7 */ /* 0x000e62000800017f */
[----:B------:R-:W-:-:S05]  /*8000*/  VIADD R2, R7, 0x1 ;  /* 0x0000000107027836 */ /* 0x000fca0000000000 */
[----:B------:R-:W-:-:S04]  /*8010*/  ISETP.NE.AND P1, PT, R2, 0x6, PT ;  /* 0x000000060200780c */ /* 0x000fc80003f25270 */
[----:B------:R-:W-:Y:S02]  /*8020*/  SEL R4, RZ, 0x1, P1 ;  /* 0x00000001ff047807 */ /* 0x000fe40000800000 */
[----:B------:R-:W-:Y:S02]  /*8030*/  SEL R3, R2, RZ, P1 ;  /* 0x000000ff02037207 */ /* 0x000fe40000800000 */
[----:B------:R-:W-:Y:S01]  /*8040*/  LOP3.LUT R4, R9, R4, RZ, 0x3c, !PT ;  /* 0x0000000409047212 */ /* 0x000fe200078e3cff */
[----:B-1----:R-:W-:Y:S06]  /*8050*/  @!P0 BRA `(.L_x_186) ;  /* 0x0000000000ec8947 */ /* 0x002fec0003800000 */
.L_x_199:
[----:B------:R-:W-:Y:S01]  /*8060*/  IMAD R3, R3, 0x8, R0 ;  /* 0x0000000803037824 */ /* 0x000fe200078e0200 */
[----:B------:R-:W-:-:S07]  /*8070*/  SHF.L.U32 R0, R4, 0x1f, RZ ;  /* 0x0000001f04007819 */ /* 0x000fce00000006ff */
.L_x_187:
[----:B--2---:R2:W3:Y:S02]  /*8080*/  SYNCS.PHASECHK.TRANS64.TRYWAIT P0, [R3+URZ], R0 ;  /* 0x00000000030075a7 */ /* 0x0044e4000800017f */
[----:B---3--:R-:W-:Y:S05]  /*8090*/  @!P0 NANOSLEEP.SYNCS 0x989680 ;  /* 0x009896800000895d */ /* 0x008fea0003900000 */
[----:B------:R-:W3:Y:S02]  /*80a0*/  @!P0 SYNCS.PHASECHK.TRANS64 P0, [R3+URZ], R0 ;  /* 0x00000000030085a7 */ /* 0x000ee4000800007f */
[----:B---3--:R-:W-:Y:S05]  /*80b0*/  @!P0 BRA `(.L_x_187) ;  /* 0xfffffffc00f08947 */ /* 0x008fea000383ffff */
.L_x_180:
[----:B------:R-:W-:Y:S05]  /*80c0*/  BSYNC B0 ;  /* 0x0000000000007941 */ /* 0x000fea0003800000 */
.L_x_179:
[----:B------:R-:W-:Y:S05]  /*80d0*/  EXIT ;  /* 0x000000000000794d */ /* 0x000fea0003800000 */
.L_x_21:
[----:B-1----:R1:W2:Y:S02]  /*80e0*/  SYNCS.PHASECHK.TRANS64.TRYWAIT P1, [R3+URZ], R0 ;  /* 0x00000000030075a7 */ /* 0x0022a4000802017f */
[----:B--2---:R-:W-:Y:S05]  /*80f0*/  @!P1 NANOSLEEP.SYNCS 0x989680 ;  /* 0x009896800000995d */ /* 0x004fea0003900000 */
[----:B------:R-:W2:Y:S02]  /*8100*/  @!P1 SYNCS.PHASECHK.TRANS64 P1, [R3+URZ], R0 ;  /* 0x00000000030095a7 */ /* 0x000ea4000802007f */
[----:B--2---:R-:W-:Y:S05]  /*8110*/  @!P1 BRA `(.L_x_21) ;  /* 0xfffffffc00f09947 */ /* 0x004fea000383ffff */
[----:B------:R-:W-:Y:S05]  /*8120*/  BRA `(.L_x_20) ;  /* 0xffffff9400ac7947 */ /* 0x000fea000383ffff */
.L_x_26:
[----:B-1----:R1:W2:Y:S02]  /*8130*/  SYNCS.PHASECHK.TRANS64.TRYWAIT P1, [R5+URZ], R4 ;  /* 0x00000004050075a7 */ /* 0x0022a4000802017f */
[----:B--2---:R-:W-:Y:S05]  /*8140*/  @!P1 NANOSLEEP.SYNCS 0x989680 ;  /* 0x009896800000995d */ /* 0x004fea0003900000 */
[----:B------:R-:W2:Y:S02]  /*8150*/  @!P1 SYNCS.PHASECHK.TRANS64 P1, [R5+URZ], R4 ;  /* 0x00000004050095a7 */ /* 0x000ea4000802007f */
[----:B--2---:R-:W-:Y:S05]  /*8160*/  @!P1 BRA `(.L_x_26) ;  /* 0xfffffffc00f09947 */ /* 0x004fea000383ffff */
[----:B------:R-:W-:Y:S05]  /*8170*/  BRA `(.L_x_25) ;  /* 0xffffff9800887947 */ /* 0x000fea000383ffff */
.L_x_167:
[----:B------:R-:W-:Y:S01]  /*8180*/  BSSY B1, `(.L_x_188) ;  /* 0x0000006000017945 */ /* 0x000fe20003800000 */
[----:B------:R-:W-:-:S07]  /*8190*/  IMAD.MOV.U32 R15, RZ, RZ, -0x1 ;  /* 0xffffffffff0f7424 */ /* 0x000fce00078e00ff */
[----:B------:R-:W-:Y:S05]  /*81a0*/  WARPSYNC.COLLECTIVE R15, `(.L_x_189) ;  /* 0x000000000f0c7348 */ /* 0x000fea0003c00000 */
[----:B------:R-:W-:Y:S02]  /*81b0*/  ELECT P6, UR62, PT ;  /* 0x00000000003e782f */ /* 0x000fe400038c0000 */
[----:B------:R-:W-:Y:S01]  /*81c0*/  MOV R14, UR62 ;  /* 0x0000003e000e7c02 */ /* 0x000fe20008000f00 */
[----:B------:R-:W-:Y:S10]  /*81d0*/  ENDCOLLECTIVE ;  /* 0x000000000000791b */ /* 0x000ff40003800000 */
.L_x_189:
[----:B------:R-:W-:Y:S05]  /*81e0*/  BSYNC B1 ;  /* 0x0000000000017941 */ /* 0x000fea0003800000 */
.L_x_188:
[----:B------:R-:W-:Y:S05]  /*81f0*/  BRA `(.L_x_190) ;  /* 0xffffffec00ac7947 */ /* 0x000fea000383ffff */
.L_x_170:
[----:B0-----:R0:W1:Y:S02]  /*8200*/  SYNCS.PHASECHK.TRANS64.TRYWAIT P0, [R21+URZ+0x30], R12 ;  /* 0x0000300c150075a7 */ /* 0x001064000800017f */
[----:B-1----:R-:W-:Y:S05]  /*8210*/  @!P0 NANOSLEEP.SYNCS 0x989680 ;  /* 0x009896800000895d */ /* 0x002fea0003900000 */
[----:B------:R-:W1:Y:S02]  /*8220*/  @!P0 SYNCS.PHASECHK.TRANS64 P0, [R21+URZ+0x30], R12 ;  /* 0x0000300c150085a7 */ /* 0x000e64000800007f */
[----:B-1----:R-:W-:Y:S05]  /*8230*/  @!P0 BRA `(.L_x_170) ;  /* 0xfffffffc00f08947 */ /* 0x002fea000383ffff */
[----:B------:R-:W-:Y:S05]  /*8240*/  BRA `(.L_x_191) ;  /* 0xffffffec00f47947 */ /* 0x000fea000383ffff */
.L_x_178:
[----:B------:R-:W-:Y:S01]  /*8250*/  BSSY B0, `(.L_x_192) ;  /* 0x0000006000007945 */ /* 0x000fe20003800000 */
[----:B------:R-:W-:-:S07]  /*8260*/  IMAD.MOV.U32 R15, RZ, RZ, -0x1 ;  /* 0xffffffffff0f7424 */ /* 0x000fce00078e00ff */
[----:B------:R-:W-:Y:S05]  /*8270*/  WARPSYNC.COLLECTIVE R15, `(.L_x_193) ;  /* 0x000000000f0c7348 */ /* 0x000fea0003c00000 */
[----:B------:R-:W-:Y:S02]  /*8280*/  ELECT P6, UR62, PT ;  /* 0x00000000003e782f */ /* 0x000fe400038c0000 */
[----:B------:R-:W-:Y:S01]  /*8290*/  MOV R14, UR62 ;  /* 0x0000003e000e7c02 */ /* 0x000fe20008000f00 */
[----:B------:R-:W-:Y:S10]  /*82a0*/  ENDCOLLECTIVE ;  /* 0x000000000000791b */ /* 0x000ff40003800000 */
.L_x_193:
[----:B------:R-:W-:Y:S05]  /*82b0*/  BSYNC B0 ;  /* 0x0000000000007941 */ /* 0x000fea0003800000 */
.L_x_192:
[----:B------:R-:W-:Y:S05]  /*82c0*/  BRA `(.L_x_194) ;  /* 0xfffffff800887947 */ /* 0x000fea000383ffff */
.L_x_182:
[----:B0-----:R0:W1:Y:S02]  /*82d0*/  SYNCS.PHASECHK.TRANS64.TRYWAIT P0, [R7+URZ], R4 ;  /* 0x00000004070075a7 */ /* 0x001064000800017f */
[----:B-1----:R-:W-:Y:S05]  /*82e0*/  @!P0 NANOSLEEP.SYNCS 0x989680 ;  /* 0x009896800000895d */ /* 0x002fea0003900000 */
[----:B------:R-:W1:Y:S02]  /*82f0*/  @!P0 SYNCS.PHASECHK.TRANS64 P0, [R7+URZ], R4 ;  /* 0x00000004070085a7 */ /* 0x000e64000800007f */
[----:B-1----:R-:W-:Y:S05]  /*8300*/  @!P0 BRA `(.L_x_182) ;  /* 0xfffffffc00f08947 */ /* 0x002fea000383ffff */
[----:B------:R-:W-:Y:S05]  /*8310*/  BRA `(.L_x_195) ;  /* 0xfffffff800c87947 */ /* 0x000fea000383ffff */
.L_x_183:
[----:B0-----:R0:W1:Y:S02]  /*8320*/  SYNCS.PHASECHK.TRANS64.TRYWAIT P0, [R8+URZ], R5 ;  /* 0x00000005080075a7 */ /* 0x001064000800017f */
[----:B-1----:R-:W-:Y:S05]  /*8330*/  @!P0 NANOSLEEP.SYNCS 0x989680 ;  /* 0x009896800000895d */ /* 0x002fea0003900000 */
[----:B------:R-:W1:Y:S02]  /*8340*/  @!P0 SYNCS.PHASECHK.TRANS64 P0, [R8+URZ], R5 ;  /* 0x00000005080085a7 */ /* 0x000e64000800007f */
[----:B-1----:R-:W-:Y:S05]  /*8350*/  @!P0 BRA `(.L_x_183) ;  /* 0xfffffffc00f08947 */ /* 0x002fea000383ffff */
[----:B------:R-:W-:Y:S05]  /*8360*/  BRA `(.L_x_196) ;  /* 0xfffffff800d87947 */ /* 0x000fea000383ffff */
.L_x_184:
[----:B0-----:R0:W1:Y:S02]  /*8370*/  SYNCS.PHASECHK.TRANS64.TRYWAIT P0, [R9+URZ], R4 ;  /* 0x00000004090075a7 */ /* 0x001064000800017f */
[----:B-1----:R-:W-:Y:S05]  /*8380*/  @!P0 NANOSLEEP.SYNCS 0x989680 ;  /* 0x009896800000895d */ /* 0x002fea0003900000 */
[----:B------:R-:W1:Y:S02]  /*8390*/  @!P0 SYNCS.PHASECHK.TRANS64 P0, [R9+URZ], R4 ;  /* 0x00000004090085a7 */ /* 0x000e64000800007f */
[----:B-1----:R-:W-:Y:S05]  /*83a0*/  @!P0 BRA `(.L_x_184) ;  /* 0xfffffffc00f08947 */ /* 0x002fea000383ffff */
[----:B------:R-:W-:Y:S05]  /*83b0*/  BRA `(.L_x_197) ;  /* 0xfffffff800e87947 */ /* 0x000fea000383ffff */
.L_x_185:
[----:B0-----:R0:W1:Y:S02]  /*83c0*/  SYNCS.PHASECHK.TRANS64.TRYWAIT P0, [R8+URZ], R5 ;  /* 0x00000005080075a7 */ /* 0x001064000800017f */
[----:B-1----:R-:W-:Y:S05]  /*83d0*/  @!P0 NANOSLEEP.SYNCS 0x989680 ;  /* 0x009896800000895d */ /* 0x002fea0003900000 */
[----:B------:R-:W1:Y:S02]  /*83e0*/  @!P0 SYNCS.PHASECHK.TRANS64 P0, [R8+URZ], R5 ;  /* 0x00000005080085a7 */ /* 0x000e64000800007f */
[----:B-1----:R-:W-:Y:S05]  /*83f0*/  @!P0 BRA `(.L_x_185) ;  /* 0xfffffffc00f08947 */ /* 0x002fea000383ffff */
[----:B------:R-:W-:Y:S05]  /*8400*/  BRA `(.L_x_198) ;  /* 0xfffffff800f87947 */ /* 0x000fea000383ffff */
.L_x_186:
[----:B-1----:R1:W2:Y:S02]  /*8410*/  SYNCS.PHASECHK.TRANS64.TRYWAIT P0, [R11+URZ], R6 ;  /* 0x000000060b0075a7 */ /* 0x0022a4000800017f */
[----:B--2---:R-:W-:Y:S05]  /*8420*/  @!P0 NANOSLEEP.SYNCS 0x989680 ;  /* 0x009896800000895d */ /* 0x004fea0003900000 */
[----:B------:R-:W2:Y:S02]  /*8430*/  @!P0 SYNCS.PHASECHK.TRANS64 P0, [R11+URZ], R6 ;  /* 0x000000060b0085a7 */ /* 0x000ea4000800007f */
[----:B--2---:R-:W-:Y:S05]  /*8440*/  @!P0 BRA `(.L_x_186) ;  /* 0xfffffffc00f08947 */ /* 0x004fea000383ffff */
[----:B------:R-:W-:Y:S05]  /*8450*/  BRA `(.L_x_199) ;  /* 0xfffffffc00007947 */ /* 0x000fea000383ffff */
.L_x_200:
[----:B------:R-:W-:-:S00]  /*8460*/  BRA `(.L_x_200) ;  /* 0xfffffffc00fc7947 */ /* 0x000fc0000383ffff */
[----:B------:R-:W-:-:S00]  /*8470*/  NOP ;  /* 0x0000000000007918 */ /* 0x000fc00000000000 */
        /* <DEDUP_REMOVED lines=8> */
.L_x_201:


//--------------------- .nv.global.init           --------------------------
	.section	.nv.global.init,"aw",@progbits
.nv.global.init:
	.type		$str$22,@object
	.size		$str$22,($str$23 - $str$22)
$str$22:
        /*0000*/ 	.byte	0x6b, 0x5f, 0x74, 0x69, 0x6c, 0x65, 0x5f, 0x63, 0x6f, 0x75, 0x6e, 0x74, 0x20, 0x3e, 0x3d, 0x20
        /*0010*/ 	.byte	0x31, 0x00
	.type		$str$23,@object
	.size		$str$23,(__unnamed_1 - $str$23)
$str$23:
        /*0012*/ 	.byte	0x2f, 0x74, 0x6d, 0x70, 0x2f, 0x63, 0x75, 0x74, 0x6c, 0x61, 0x73, 0x73, 0x5f, 0x73, 0x77, 0x65
        /*0022*/ 	.byte	0x65, 0x70, 0x5f, 0x73, 0x72, 0x63, 0x2f, 0x69, 0x6e, 0x63, 0x6c, 0x75, 0x64, 0x65, 0x2f, 0x63
        /*0032*/ 	.byte	0x75, 0x74, 0x6c, 0x61, 0x73, 0x73, 0x2f, 0x67, 0x65, 0x6d, 0x6d, 0x2f, 0x63, 0x6f, 0x6c, 0x6c
        /*0042*/ 	.byte	0x65, 0x63, 0x74, 0x69, 0x76, 0x65, 0x2f, 0x73, 0x6d, 0x39, 0x30, 0x5f, 0x6d, 0x6d, 0x61, 0x5f
        /*0052*/ 	.byte	0x74, 0x6d, 0x61, 0x5f, 0x67, 0x6d, 0x6d, 0x61, 0x5f, 0x73, 0x73, 0x5f, 0x77, 0x61, 0x72, 0x70
        /*0062*/ 	.byte	0x73, 0x70, 0x65, 0x63, 0x69, 0x61, 0x6c, 0x69, 0x7a, 0x65, 0x64, 0x2e, 0x68, 0x70, 0x70, 0x00
	.type		__unnamed_1,@object
	.size		__unnamed_1,(.L_0 - __unnamed_1)
__unnamed_1:
        /*0072*/ 	.byte	0x76, 0x6f, 0x69, 0x64, 0x20, 0x63, 0x75, 0x74, 0x6c, 0x61, 0x73, 0x73, 0x3a, 0x3a, 0x67, 0x65
        /* <DEDUP_REMOVED lines=181> */
        /*0bd2*/ 	.byte	0x00
.L_0:


//--------------------- .nv.shared._ZN7cutlass13device_kernelINS_4gemm6kernel13GemmUniversalIN4cute5tupleIJiiiiEEENS1_10collective13CollectiveMmaINS1_34MainloopSm90TmaGmmaWarpSpecializedILi6ENS5_IJNS4_1CILi2EEESB_NSA_ILi1EEEEEENS1_35KernelTmaWarpSpecializedCooperativeEEENS5_IJNSA_ILi128EEESG_NSA_ILi64EEEEEENS_6half_tENS5_IJSC_llEEESJ_SK_NS4_8TiledMMAINS4_8MMA_AtomIJNS4_4SM904GMMA26MMA_64x128x16_F32F16F16_SSILNSO_5MajorE1ELSQ_1ELNSO_7ScaleInE1ELSR_1EEEEEENS4_6LayoutINS5_IJSB_SC_SC_EEENS5_IJSC_NSA_ILi0EEESW_EEEEENS5_IJNS4_10UnderscoreESZ_SZ_EEEEENS4_23SM90_TMA_LOAD_MULTICASTENS4_14ComposedLayoutINS4_7SwizzleILi3ELi4ELi3EEENS4_18smem_ptr_flag_bitsILi16EEENSU_INS5_IJSH_NSA_ILi8EEEEEENS5_IJSC_SH_EEEEEEEvNS4_8identityES12_S1C_vS1D_EENS_8epilogue10collective6detail29Sm90TmaWarpSpecializedAdapterINS1G_15DefaultEpilogueISJ_NS5_IJlSC_lEEES1K_NS1F_6thread17LinearCombinationISJ_Li1EffLNS1L_9ScaleType4KindE0ELNS_15FloatRoundStyleE2ESJ_EENS1_15EpilogueDefaultEEEEEvvEEEEvNT_6ParamsE --------------------------
	.section	.nv.shared._ZN7cutlass13device_kernelINS_4gemm6kernel13GemmUniversalIN4cute5tupleIJiiiiEEENS1_10collective13CollectiveMmaINS1_34MainloopSm90TmaGmmaWarpSpecializedILi6ENS5_IJNS4_1CILi2EEESB_NSA_ILi1EEEEEENS1_35KernelTmaWarpSpecializedCooperativeEEENS5_IJNSA_ILi128EEESG_NSA_ILi64EEEEEENS_6half_tENS5_IJSC_llEEESJ_SK_NS4_8TiledMMAINS4_8MMA_AtomIJNS4_4SM904GMMA26MMA_64x128x16_F32F16F16_SSILNSO_5MajorE1ELSQ_1ELNSO_7ScaleInE1ELSR_1EEEEEENS4_6LayoutINS5_IJSB_SC_SC_EEENS5_IJSC_NSA_ILi0EEESW_EEEEENS5_IJNS4_10UnderscoreESZ_SZ_EEEEENS4_23SM90_TMA_LOAD_MULTICASTENS4_14ComposedLayoutINS4_7SwizzleILi3ELi4ELi3EEENS4_18smem_ptr_flag_bitsILi16EEENSU_INS5_IJSH_NSA_ILi8EEEEEENS5_IJSC_SH_EEEEEEEvNS4_8identityES12_S1C_vS1D_EENS_8epilogue10collective6detail29Sm90TmaWarpSpecializedAdapterINS1G_15DefaultEpilogueISJ_NS5_IJlSC_lEEES1K_NS1F_6thread17LinearCombinationISJ_Li1EffLNS1L_9ScaleType4KindE0ELNS_15FloatRoundStyleE2ESJ_EENS1_15EpilogueDefaultEEEEEvvEEEEvNT_6ParamsE,"aw",@nobits
	.sectionflags	@""
	.align	16
	.zero		1024


//--------------------- .nv.shared.reserved.0     --------------------------
	.section	.nv.shared.reserved.0,"aw",@nobits
	.weak		__nv_reservedSMEM_offset_0_alias
	.size		__nv_reservedSMEM_offset_0_alias, 0, 0
	.other		__nv_reservedSMEM_offset_0_alias,@"STO_CUDA_RESERVED_SHARED STV_DEFAULT"
__nv_reservedSMEM_offset_0_alias:
	.zero		0


//--------------------- .nv.global                --------------------------
	.section	.nv.global,"aw",@nobits
.nv.global:
	.type		_ZN40_INTERNAL_a44b79f0_4_k_cu_c48bb55d_175254cute1_E,@object
	.size		_ZN40_INTERNAL_a44b79f0_4_k_cu_c48bb55d_175254cute1_E,(_ZN40_INTERNAL_a44b79f0_4_k_cu_c48bb55d_175254cuda3std3__45__cpo6cbeginE - _ZN40_INTERNAL_a44b79f0_4_k_cu_c48bb55d_175254cute1_E)
_ZN40_INTERNAL_a44b79f0_4_k_cu_c48bb55d_175254cute1_E:
	.zero		1
	.type		_ZN40_INTERNAL_a44b79f0_4_k_cu_c48bb55d_175254cuda3std3__45__cpo6cbeginE,@object
	.size		_ZN40_INTERNAL_a44b79f0_4_k_cu_c48bb55d_175254cuda3std3__45__cpo6cbeginE,(_ZN40_INTERNAL_a44b79f0_4_k_cu_c48bb55d_175254cuda3std3__48in_placeE - _ZN40_INTERNAL_a44b79f0_4_k_cu_c48bb55d_175254cuda3std3__45__cpo6cbeginE)
_ZN40_INTERNAL_a44b79f0_4_k_cu_c48bb55d_175254cuda3std3__45__cpo6cbeginE:
	.zero		1
	.type		_ZN40_INTERNAL_a44b79f0_4_k_cu_c48bb55d_175254cuda3std3__48in_placeE,@object
	.size		_ZN40_INTERNAL_a44b79f0_4_k_cu_c48bb55d_175254cuda3std3__48in_placeE,(_ZN40_INTERNAL_a44b79f0_4_k_cu_c48bb55d_175254cuda3std6ranges3__45__cpo9iter_moveE - _ZN40_INTERNAL_a44b79f0_4_k_cu_c48bb55d_175254cuda3std3__48in_placeE)
_ZN40_INTERNAL_a44b79f0_4_k_cu_c48bb55d_175254cuda3std3__48in_placeE:
	.zero		1
	.type		_ZN40_INTERNAL_a44b79f0_4_k_cu_c48bb55d_175254cuda3std6ranges3__45__cpo9iter_moveE,@object
	.size		_ZN40_INTERNAL_a44b79f0_4_k_cu_c48bb55d_175254cuda3std6ranges3__45__cpo9iter_moveE,(_ZN40_INTERNAL_a44b79f0_4_k_cu_c48bb55d_175254cuda3std3__45__cpo5beginE - _ZN40_INTERNAL_a44b79f0_4_k_cu_c48bb55d_175254cuda3std6ranges3__45__cpo9iter_moveE)
_ZN40_INTERNAL_a44b79f0_4_k_cu_c48bb55d_175254cuda3std6ranges3__45__cpo9iter_moveE:
	.zero		1
	.type		_ZN40_INTERNAL_a44b79f0_4_k_cu_c48bb55d_175254cuda3std3__45__cpo5beginE,@object
	.size		_ZN40_INTERNAL_a44b79f0_4_k_cu_c48bb55d_175254cuda3std3__45__cpo5beginE,(_ZN40_INTERNAL_a44b79f0_4_k_cu_c48bb55d_175254cuda3std3__442_GLOBAL__N__a44b79f0_4_k_cu_c48bb55d_175256ignoreE - _ZN40_INTERNAL_a44b79f0_4_k_cu_c48bb55d_175254cuda3std3__45__cpo5beginE)
_ZN40_INTERNAL_a44b79f0_4_k_cu_c48bb55d_175254cuda3std3__45__cpo5beginE:
	.zero		1
	.type		_ZN40_INTERNAL_a44b79f0_4_k_cu_c48bb55d_175254cuda3std3__442_GLOBAL__N__a44b79f0_4_k_cu_c48bb55d_175256ignoreE,@object
	.size		_ZN40_INTERNAL_a44b79f0_4_k_cu_c48bb55d_175254cuda3std3__442_GLOBAL__N__a44b79f0_4_k_cu_c48bb55d_175256ignoreE,(_ZN40_INTERNAL_a44b79f0_4_k_cu_c48bb55d_175254cute7productE - _ZN40_INTERNAL_a44b79f0_4_k_cu_c48bb55d_175254cuda3std3__442_GLOBAL__N__a44b79f0_4_k_cu_c48bb55d_175256ignoreE)
_ZN40_INTERNAL_a44b79f0_4_k_cu_c48bb55d_175254cuda3std3__442_GLOBAL__N__a44b79f0_4_k_cu_c48bb55d_175256ignoreE:
	.zero		1
	.type		_ZN40_INTERNAL_a44b79f0_4_k_cu_c48bb55d_175254cute7productE,@object
	.size		_ZN40_INTERNAL_a44b79f0_4_k_cu_c48bb55d_175254cute7productE,(_ZN40_INTERNAL_a44b79f0_4_k_cu_c48bb55d_175254cuda3std3__45__cpo3endE - _ZN40_INTERNAL_a44b79f0_4_k_cu_c48bb55d_175254cute7productE)
_ZN40_INTERNAL_a44b79f0_4_k_cu_c48bb55d_175254cute7productE:
	.zero		1
	.type		_ZN40_INTERNAL_a44b79f0_4_k_cu_c48bb55d_175254cuda3std3__45__cpo3endE,@object
	.size		_ZN40_INTERNAL_a44b79f0_4_k_cu_c48bb55d_175254cuda3std3__45__cpo3endE,(_ZN40_INTERNAL_a44b79f0_4_k_cu_c48bb55d_175254cuda3std3__419piecewise_constructE - _ZN40_INTERNAL_a44b79f0_4_k_cu_c48bb55d_175254cuda3std3__45__cpo3endE)
_ZN40_INTERNAL_a44b79f0_4_k_cu_c48bb55d_175254cuda3std3__45__cpo3endE:
	.zero		1
	.type		_ZN40_INTERNAL_a44b79f0_4_k_cu_c48bb55d_175254cuda3std3__419piecewise_constructE,@object
	.size		_ZN40_INTERNAL_a44b79f0_4_k_cu_c48bb55d_175254cuda3std3__419piecewise_constructE,(_ZN40_INTERNAL_a44b79f0_4_k_cu_c48bb55d_175254cuda3std3__45__cpo4cendE - _ZN40_INTERNAL_a44b79f0_4_k_cu_c48bb55d_175254cuda3std3__419piecewise_constructE)
_ZN40_INTERNAL_a44b79f0_4_k_cu_c48bb55d_175254cuda3std3__419piecewise_constructE:
	.zero		1
	.type		_ZN40_INTERNAL_a44b79f0_4_k_cu_c48bb55d_175254cuda3std3__45__cpo4cendE,@object
	.size		_ZN40_INTERNAL_a44b79f0_4_k_cu_c48bb55d_175254cuda3std3__45__cpo4cendE,(_ZN40_INTERNAL_a44b79f0_4_k_cu_c48bb55d_175254cuda3std6ranges3__45__cpo4swapE - _ZN40_INTERNAL_a44b79f0_4_k_cu_c48bb55d_175254cuda3std3__45__cpo4cendE)
_ZN40_INTERNAL_a44b79f0_4_k_cu_c48bb55d_175254cuda3std3__45__cpo4cendE:
	.zero		1
	.type		_ZN40_INTERNAL_a44b79f0_4_k_cu_c48bb55d_175254cuda3std6ranges3__45__cpo4swapE,@object
	.size		_ZN40_INTERNAL_a44b79f0_4_k_cu_c48bb55d_175254cuda3std6ranges3__45__cpo4swapE,(.L_8 - _ZN40_INTERNAL_a44b79f0_4_k_cu_c48bb55d_175254cuda3std6ranges3__45__cpo4swapE)
_ZN40_INTERNAL_a44b79f0_4_k_cu_c48bb55d_175254cuda3std6ranges3__45__cpo4swapE:
	.zero		1
.L_8:


//--------------------- .nv.constant0._ZN7cutlass13device_kernelINS_4gemm6kernel13GemmUniversalIN4cute5tupleIJiiiiEEENS1_10collective13CollectiveMmaINS1_34MainloopSm90TmaGmmaWarpSpecializedILi6ENS5_IJNS4_1CILi2EEESB_NSA_ILi1EEEEEENS1_35KernelTmaWarpSpecializedCooperativeEEENS5_IJNSA_ILi128EEESG_NSA_ILi64EEEEEENS_6half_tENS5_IJSC_llEEESJ_SK_NS4_8TiledMMAINS4_8MMA_AtomIJNS4_4SM904GMMA26MMA_64x128x16_F32F16F16_SSILNSO_5MajorE1ELSQ_1ELNSO_7ScaleInE1ELSR_1EEEEEENS4_6LayoutINS5_IJSB_SC_SC_EEENS5_IJSC_NSA_ILi0EEESW_EEEEENS5_IJNS4_10UnderscoreESZ_SZ_EEEEENS4_23SM90_TMA_LOAD_MULTICASTENS4_14ComposedLayoutINS4_7SwizzleILi3ELi4ELi3EEENS4_18smem_ptr_flag_bitsILi16EEENSU_INS5_IJSH_NSA_ILi8EEEEEENS5_IJSC_SH_EEEEEEEvNS4_8identityES12_S1C_vS1D_EENS_8epilogue10collective6detail29Sm90TmaWarpSpecializedAdapterINS1G_15DefaultEpilogueISJ_NS5_IJlSC_lEEES1K_NS1F_6thread17LinearCombinationISJ_Li1EffLNS1L_9ScaleType4KindE0ELNS_15FloatRoundStyleE2ESJ_EENS1_15EpilogueDefaultEEEEEvvEEEEvNT_6ParamsE --------------------------
	.section	.nv.constant0._ZN7cutlass13device_kernelINS_4gemm6kernel13GemmUniversalIN4cute5tupleIJiiiiEEENS1_10collective13CollectiveMmaINS1_34MainloopSm90TmaGmmaWarpSpecializedILi6ENS5_IJNS4_1CILi2EEESB_NSA_ILi1EEEEEENS1_35KernelTmaWarpSpecializedCooperativeEEENS5_IJNSA_ILi128EEESG_NSA_ILi64EEEEEENS_6half_tENS5_IJSC_llEEESJ_SK_NS4_8TiledMMAINS4_8MMA_AtomIJNS4_4SM904GMMA26MMA_64x128x16_F32F16F16_SSILNSO_5MajorE1ELSQ_1ELNSO_7ScaleInE1ELSR_1EEEEEENS4_6LayoutINS5_IJSB_SC_SC_EEENS5_IJSC_NSA_ILi0EEESW_EEEEENS5_IJNS4_10UnderscoreESZ_SZ_EEEEENS4_23SM90_TMA_LOAD_MULTICASTENS4_14ComposedLayoutINS4_7SwizzleILi3ELi4ELi3EEENS4_18smem_ptr_flag_bitsILi16EEENSU_INS5_IJSH_NSA_ILi8EEEEEENS5_IJSC_SH_EEEEEEEvNS4_8identityES12_S1C_vS1D_EENS_8epilogue10collective6detail29Sm90TmaWarpSpecializedAdapterINS1G_15DefaultEpilogueISJ_NS5_IJlSC_lEEES1K_NS1F_6thread17LinearCombinationISJ_Li1EffLNS1L_9ScaleType4KindE0ELNS_15FloatRoundStyleE2ESJ_EENS1_15EpilogueDefaultEEEEEvvEEEEvNT_6ParamsE,"a",@progbits
	.sectionflags	@""
	.align	4
.nv.constant0._ZN7cutlass13device_kernelINS_4gemm6kernel13GemmUniversalIN4cute5tupleIJiiiiEEENS1_10collective13CollectiveMmaINS1_34MainloopSm90TmaGmmaWarpSpecializedILi6ENS5_IJNS4_1CILi2EEESB_NSA_ILi1EEEEEENS1_35KernelTmaWarpSpecializedCooperativeEEENS5_IJNSA_ILi128EEESG_NSA_ILi64EEEEEENS_6half_tENS5_IJSC_llEEESJ_SK_NS4_8TiledMMAINS4_8MMA_AtomIJNS4_4SM904GMMA26MMA_64x128x16_F32F16F16_SSILNSO_5MajorE1ELSQ_1ELNSO_7ScaleInE1ELSR_1EEEEEENS4_6LayoutINS5_IJSB_SC_SC_EEENS5_IJSC_NSA_ILi0EEESW_EEEEENS5_IJNS4_10UnderscoreESZ_SZ_EEEEENS4_23SM90_TMA_LOAD_MULTICASTENS4_14ComposedLayoutINS4_7SwizzleILi3ELi4ELi3EEENS4_18smem_ptr_flag_bitsILi16EEENSU_INS5_IJSH_NSA_ILi8EEEEEENS5_IJSC_SH_EEEEEEEvNS4_8identityES12_S1C_vS1D_EENS_8epilogue10collective6detail29Sm90TmaWarpSpecializedAdapterINS1G_15DefaultEpilogueISJ_NS5_IJlSC_lEEES1K_NS1F_6thread17LinearCombinationISJ_Li1EffLNS1L_9ScaleType4KindE0ELNS_15FloatRoundStyleE2ESJ_EENS1_15EpilogueDefaultEEEEEvvEEEEvNT_6ParamsE:
	.zero		1664


//--------------------- SYMBOLS --------------------------

	.type		.nv.reservedSmem.offset0,@object
	.size		.nv.reservedSmem.offset0,0x4
	.type		__assertfail,@function
